// auto-generated by cutlass_sweep.gemm — config: {"arch": "sm_90", "cluster_m": 1, "cluster_n": 1, "dtype": "e4m3", "stages": 3, "tile_k": 128, "tile_m": 128, "tile_n": 64}
#include "cutlass/cutlass.h"
#include "cutlass/gemm/collective/collective_builder.hpp"
#include "cutlass/gemm/device/gemm_universal_adapter.h"
#include "cutlass/gemm/kernel/gemm_universal.hpp"
#include "cutlass/epilogue/collective/collective_builder.hpp"

using ElemA = cutlass::float_e4m3_t;
using ElemB = cutlass::float_e4m3_t;
using ElemCD = cutlass::float_e4m3_t;
using Acc  = float;
using TileShape    = cute::Shape<cute::_128, cute::_64, cute::_128>;
using ClusterShape = cute::Shape<cute::_1, cute::_1, cute::_1>;

using CollectiveEpilogue = typename cutlass::epilogue::collective::CollectiveBuilder<
    cutlass::arch::Sm90, cutlass::arch::OpClassTensorOp,
    TileShape, ClusterShape,
    cutlass::epilogue::collective::EpilogueTileAuto,
    Acc, Acc,
    ElemCD, cutlass::layout::RowMajor, 128 / cutlass::sizeof_bits<ElemCD>::value,
    ElemCD, cutlass::layout::RowMajor, 128 / cutlass::sizeof_bits<ElemCD>::value,
    cutlass::epilogue::collective::EpilogueScheduleAuto
  >::CollectiveOp;

using CollectiveMainloop = typename cutlass::gemm::collective::CollectiveBuilder<
    cutlass::arch::Sm90, cutlass::arch::OpClassTensorOp,
    ElemA, cutlass::layout::RowMajor, 128 / cutlass::sizeof_bits<ElemA>::value,
    ElemB, cutlass::layout::ColumnMajor, 128 / cutlass::sizeof_bits<ElemB>::value,
    Acc,
    TileShape, ClusterShape,
    cutlass::gemm::collective::StageCount<3>,
    cutlass::gemm::collective::KernelScheduleAuto
  >::CollectiveOp;

using GemmKernel = cutlass::gemm::kernel::GemmUniversal<
    cute::Shape<int,int,int,int>,
    CollectiveMainloop,
    CollectiveEpilogue
>;
using Gemm = cutlass::gemm::device::GemmUniversalAdapter<GemmKernel>;

// Force the device kernel symbol into the cubin without needing a host main.
auto* _anchor = &cutlass::device_kernel<GemmKernel>;


// ===== COMPILED SASS (sm_90a) =====

	.target	sm_90a

	.elftype	@"ET_EXEC"


//--------------------- .note.nv.tkinfo           --------------------------
	.section	.note.nv.tkinfo,"",@"SHT_NOTE"
	.sectionflags	@"SHF_NOTE_NV_TKINFO"
	.tkinfo
        /*0018*/ 	.word	0x00000002
        /*0030*/ 	.string	""
        /*0030*/ 	.string	"ptxas"
        /*0030*/ 	.string	"Cuda compilation tools, release 13.0, V13.0.88"
        /*0030*/ 	.string	"Build cuda_13.0.r13.0/compiler.36424714_0"
        /*0030*/ 	.string	"-arch sm_90a -m 64 "



//--------------------- .note.nv.cuinfo           --------------------------
	.section	.note.nv.cuinfo,"",@"SHT_NOTE"
	.sectionflags	@"SHF_NOTE_NV_CUINFO"
        /*0018*/ 	.short	0x0002
        /*001a*/ 	.short	0x005a
        /*001c*/ 	.short	0x0082
	.zero		2


//--------------------- .nv.info                  --------------------------
	.section	.nv.info,"",@"SHT_CUDA_INFO"
	.align	4


	//----- nvinfo : EIATTR_REGCOUNT
	.align		4
        /*0000*/ 	.byte	0x04, 0x2f
        /*0002*/ 	.short	(.L_12 - .L_11)
	.align		4
.L_11:
        /*0004*/ 	.word	index@(_ZN7cutlass13device_kernelINS_4gemm6kernel13GemmUniversalIN4cute5tupleIJiiiiEEENS1_10collective13CollectiveMmaINS1_37MainloopSm90TmaGmmaWarpSpecializedFP8ILi3ENS5_IJNS4_1CILi1EEESB_SB_EEENS1_35KernelTmaWarpSpecializedCooperativeEEENS5_IJNSA_ILi128EEENSA_ILi64EEESF_EEENS_12float_e4m3_tENS5_IJlSB_lEEESI_SJ_NS4_8TiledMMAINS4_8MMA_AtomIJNS4_4SM904GMMA30MMA_64x64x32_F32E4M3E4M3_SS_TNILNSN_7ScaleInE1ELSP_1EEEEEENS4_6LayoutINS5_IJNSA_ILi2EEESB_SB_EEENS5_IJSB_NSA_ILi0EEESV_EEEEENS5_IJNS4_10UnderscoreESY_SY_EEEEENS4_13SM90_TMA_LOADENS4_14ComposedLayoutINS4_7SwizzleILi3ELi4ELi3EEENS4_18smem_ptr_flag_bitsILi8EEENSS_INS5_IJNSA_ILi8EEESF_EEENS5_IJSF_SB_EEEEEEEvNS4_8identityES11_S1B_vS1C_EENS_8epilogue10collective6detail29Sm90TmaWarpSpecializedAdapterINS1F_15DefaultEpilogueISI_SJ_SJ_NS1E_6thread17LinearCombinationISI_Li1EffLNS1J_9ScaleType4KindE0ELNS_15FloatRoundStyleE2ESI_EENS1_15EpilogueDefaultEEEEEvvEEEEvNT_6ParamsE)
        /*0008*/ 	.word	0x000000a8


	//----- nvinfo : EIATTR_FRAME_SIZE
	.align		4
.L_12:
        /*000c*/ 	.byte	0x04, 0x11
        /*000e*/ 	.short	(.L_14 - .L_13)
	.align		4
.L_13:
        /*0010*/ 	.word	index@(_ZN7cutlass13device_kernelINS_4gemm6kernel13GemmUniversalIN4cute5tupleIJiiiiEEENS1_10collective13CollectiveMmaINS1_37MainloopSm90TmaGmmaWarpSpecializedFP8ILi3ENS5_IJNS4_1CILi1EEESB_SB_EEENS1_35KernelTmaWarpSpecializedCooperativeEEENS5_IJNSA_ILi128EEENSA_ILi64EEESF_EEENS_12float_e4m3_tENS5_IJlSB_lEEESI_SJ_NS4_8TiledMMAINS4_8MMA_AtomIJNS4_4SM904GMMA30MMA_64x64x32_F32E4M3E4M3_SS_TNILNSN_7ScaleInE1ELSP_1EEEEEENS4_6LayoutINS5_IJNSA_ILi2EEESB_SB_EEENS5_IJSB_NSA_ILi0EEESV_EEEEENS5_IJNS4_10UnderscoreESY_SY_EEEEENS4_13SM90_TMA_LOADENS4_14ComposedLayoutINS4_7SwizzleILi3ELi4ELi3EEENS4_18smem_ptr_flag_bitsILi8EEENSS_INS5_IJNSA_ILi8EEESF_EEENS5_IJSF_SB_EEEEEEEvNS4_8identityES11_S1B_vS1C_EENS_8epilogue10collective6detail29Sm90TmaWarpSpecializedAdapterINS1F_15DefaultEpilogueISI_SJ_SJ_NS1E_6thread17LinearCombinationISI_Li1EffLNS1J_9ScaleType4KindE0ELNS_15FloatRoundStyleE2ESI_EENS1_15EpilogueDefaultEEEEEvvEEEEvNT_6ParamsE)
        /*0014*/ 	.word	0x00000000


	//----- nvinfo : EIATTR_MIN_STACK_SIZE
	.align		4
.L_14:
        /*0018*/ 	.byte	0x04, 0x12
        /*001a*/ 	.short	(.L_16 - .L_15)
	.align		4
.L_15:
        /*001c*/ 	.word	index@(_ZN7cutlass13device_kernelINS_4gemm6kernel13GemmUniversalIN4cute5tupleIJiiiiEEENS1_10collective13CollectiveMmaINS1_37MainloopSm90TmaGmmaWarpSpecializedFP8ILi3ENS5_IJNS4_1CILi1EEESB_SB_EEENS1_35KernelTmaWarpSpecializedCooperativeEEENS5_IJNSA_ILi128EEENSA_ILi64EEESF_EEENS_12float_e4m3_tENS5_IJlSB_lEEESI_SJ_NS4_8TiledMMAINS4_8MMA_AtomIJNS4_4SM904GMMA30MMA_64x64x32_F32E4M3E4M3_SS_TNILNSN_7ScaleInE1ELSP_1EEEEEENS4_6LayoutINS5_IJNSA_ILi2EEESB_SB_EEENS5_IJSB_NSA_ILi0EEESV_EEEEENS5_IJNS4_10UnderscoreESY_SY_EEEEENS4_13SM90_TMA_LOADENS4_14ComposedLayoutINS4_7SwizzleILi3ELi4ELi3EEENS4_18smem_ptr_flag_bitsILi8EEENSS_INS5_IJNSA_ILi8EEESF_EEENS5_IJSF_SB_EEEEEEEvNS4_8identityES11_S1B_vS1C_EENS_8epilogue10collective6detail29Sm90TmaWarpSpecializedAdapterINS1F_15DefaultEpilogueISI_SJ_SJ_NS1E_6thread17LinearCombinationISI_Li1EffLNS1J_9ScaleType4KindE0ELNS_15FloatRoundStyleE2ESI_EENS1_15EpilogueDefaultEEEEEvvEEEEvNT_6ParamsE)
        /*0020*/ 	.word	0x00000000
.L_16:


//--------------------- .nv.compat                --------------------------
	.section	.nv.compat,"",@"SHT_CUDA_COMPAT_INFO"
	.align	4
        /*0000*/ 	.byte	0x02, 0x09, 0x01, 0x00, 0x02, 0x02, 0x04, 0x00, 0x02, 0x05, 0x05, 0x00, 0x03, 0x07, 0x01, 0x01
        /*0010*/ 	.byte	0x02, 0x03, 0x01, 0x00, 0x02, 0x06, 0x01, 0x00, 0x04, 0x0b, 0x08, 0x00, 0x00, 0x00, 0x00, 0x00
        /*0020*/ 	.byte	0x00, 0x00, 0x00, 0x00


//--------------------- .nv.info._ZN7cutlass13device_kernelINS_4gemm6kernel13GemmUniversalIN4cute5tupleIJiiiiEEENS1_10collective13CollectiveMmaINS1_37MainloopSm90TmaGmmaWarpSpecializedFP8ILi3ENS5_IJNS4_1CILi1EEESB_SB_EEENS1_35KernelTmaWarpSpecializedCooperativeEEENS5_IJNSA_ILi128EEENSA_ILi64EEESF_EEENS_12float_e4m3_tENS5_IJlSB_lEEESI_SJ_NS4_8TiledMMAINS4_8MMA_AtomIJNS4_4SM904GMMA30MMA_64x64x32_F32E4M3E4M3_SS_TNILNSN_7ScaleInE1ELSP_1EEEEEENS4_6LayoutINS5_IJNSA_ILi2EEESB_SB_EEENS5_IJSB_NSA_ILi0EEESV_EEEEENS5_IJNS4_10UnderscoreESY_SY_EEEEENS4_13SM90_TMA_LOADENS4_14ComposedLayoutINS4_7SwizzleILi3ELi4ELi3EEENS4_18smem_ptr_flag_bitsILi8EEENSS_INS5_IJNSA_ILi8EEESF_EEENS5_IJSF_SB_EEEEEEEvNS4_8identityES11_S1B_vS1C_EENS_8epilogue10collective6detail29Sm90TmaWarpSpecializedAdapterINS1F_15DefaultEpilogueISI_SJ_SJ_NS1E_6thread17LinearCombinationISI_Li1EffLNS1J_9ScaleType4KindE0ELNS_15FloatRoundStyleE2ESI_EENS1_15EpilogueDefaultEEEEEvvEEEEvNT_6ParamsE --------------------------
	.section	.nv.info._ZN7cutlass13device_kernelINS_4gemm6kernel13GemmUniversalIN4cute5tupleIJiiiiEEENS1_10collective13CollectiveMmaINS1_37MainloopSm90TmaGmmaWarpSpecializedFP8ILi3ENS5_IJNS4_1CILi1EEESB_SB_EEENS1_35KernelTmaWarpSpecializedCooperativeEEENS5_IJNSA_ILi128EEENSA_ILi64EEESF_EEENS_12float_e4m3_tENS5_IJlSB_lEEESI_SJ_NS4_8TiledMMAINS4_8MMA_AtomIJNS4_4SM904GMMA30MMA_64x64x32_F32E4M3E4M3_SS_TNILNSN_7ScaleInE1ELSP_1EEEEEENS4_6LayoutINS5_IJNSA_ILi2EEESB_SB_EEENS5_IJSB_NSA_ILi0EEESV_EEEEENS5_IJNS4_10UnderscoreESY_SY_EEEEENS4_13SM90_TMA_LOADENS4_14ComposedLayoutINS4_7SwizzleILi3ELi4ELi3EEENS4_18smem_ptr_flag_bitsILi8EEENSS_INS5_IJNSA_ILi8EEESF_EEENS5_IJSF_SB_EEEEEEEvNS4_8identityES11_S1B_vS1C_EENS_8epilogue10collective6detail29Sm90TmaWarpSpecializedAdapterINS1F_15DefaultEpilogueISI_SJ_SJ_NS1E_6thread17LinearCombinationISI_Li1EffLNS1J_9ScaleType4KindE0ELNS_15FloatRoundStyleE2ESI_EENS1_15EpilogueDefaultEEEEEvvEEEEvNT_6ParamsE,"",@"SHT_CUDA_INFO"
	.sectionflags	@""
	.align	4


	//----- nvinfo : EIATTR_CUDA_API_VERSION
	.align		4
        /*0000*/ 	.byte	0x04, 0x37
        /*0002*/ 	.short	(.L_18 - .L_17)
.L_17:
        /*0004*/ 	.word	0x00000082


	//----- nvinfo : EIATTR_KPARAM_INFO
	.align		4
.L_18:
        /*0008*/ 	.byte	0x04, 0x17
        /*000a*/ 	.short	(.L_20 - .L_19)
.L_19:
        /*000c*/ 	.word	0x00000000
        /*0010*/ 	.short	0x0000
        /*0012*/ 	.short	0x0070
        /*0014*/ 	.byte	0x00, 0xf0, 0x01, 0x10


	//----- nvinfo : EIATTR_SPARSE_MMA_MASK
	.align		4
.L_20:
        /*0018*/ 	.byte	0x03, 0x50
        /*001a*/ 	.short	0x0000


	//----- nvinfo : EIATTR_MAXREG_COUNT
	.align		4
        /*001c*/ 	.byte	0x03, 0x1b
        /*001e*/ 	.short	0x00a8


	//----- nvinfo : EIATTR_NUM_BARRIERS
	.align		4
        /*0020*/ 	.byte	0x02, 0x4c
        /*0022*/ 	.byte	0x01
	.zero		1


	//----- nvinfo : EIATTR_MERCURY_ISA_VERSION
	.align		4
        /*0024*/ 	.byte	0x03, 0x5f
        /*0026*/ 	.short	0x0101


	//----- nvinfo : EIATTR_INT_WARP_WIDE_INSTR_OFFSETS
	.align		4
        /*0028*/ 	.byte	0x04, 0x31
        /*002a*/ 	.short	(.L_22 - .L_21)


	//   ....[0]....
.L_21:
        /*002c*/ 	.word	0x00000380


	//   ....[1]....
        /*0030*/ 	.word	0x00000390


	//   ....[2]....
        /*0034*/ 	.word	0x000004a0


	//----- nvinfo : EIATTR_COOP_GROUP_MASK_REGIDS
	.align		4
.L_22:
        /*0038*/ 	.byte	0x04, 0x29
        /*003a*/ 	.short	(.L_24 - .L_23)


	//   ....[0]....
.L_23:
        /*003c*/ 	.word	0xffffffff


	//   ....[1]....
        /*0040*/ 	.word	0xffffffff


	//   ....[2]....
        /*0044*/ 	.word	0xffffffff


	//   ....[3]....
        /*0048*/ 	.word	0xffffffff


	//   ....[4]....
        /*004c*/ 	.word	0xffffffff


	//----- nvinfo : EIATTR_COOP_GROUP_INSTR_OFFSETS
	.align		4
.L_24:
        /*0050*/ 	.byte	0x04, 0x28
        /*0052*/ 	.short	(.L_26 - .L_25)


	//   ....[0]....
.L_25:
        /*0054*/ 	.word	0x00000060


	//   ....[1]....
        /*0058*/ 	.word	0x00000070


	//   ....[2]....
        /*005c*/ 	.word	0x00000130


	//   ....[3]....
        /*0060*/ 	.word	0x000002a0


	//   ....[4]....
        /*0064*/ 	.word	0x00000fc0


	//----- nvinfo : EIATTR_REG_RECONFIG
	.align		4
.L_26:
        /*0068*/ 	.byte	0x01, 0x54
	.zero		2


	//----- nvinfo : EIATTR_MBARRIER_INSTR_OFFSETS
	.align		4
        /*006c*/ 	.byte	0x04, 0x39
        /*006e*/ 	.short	(.L_28 - .L_27)


	//   ....[0]....
.L_27:
        /*0070*/ 	.word	0x00000230
        /*0074*/ 	.word	0x000000ff
        /*0078*/ 	.word	0x00000000
        /*007c*/ 	.short	0x0100
        /*007e*/ 	.byte	0x08
	.zero		1


	//   ....[1]....
        /*0080*/ 	.word	0x00000240
        /*0084*/ 	.word	0x000000ff
        /*0088*/ 	.word	0x00000018
        /*008c*/ 	.short	0x0100
        /*008e*/ 	.byte	0x08
	.zero		1


	//   ....[2]....
        /*0090*/ 	.word	0x00000250
        /*0094*/ 	.word	0x000000ff
        /*0098*/ 	.word	0x00000008
        /*009c*/ 	.short	0x0100
        /*009e*/ 	.byte	0x08
	.zero		1


	//   ....[3]....
        /*00a0*/ 	.word	0x00000260
        /*00a4*/ 	.word	0x000000ff
        /*00a8*/ 	.word	0x00000020
        /*00ac*/ 	.short	0x0100
        /*00ae*/ 	.byte	0x08
	.zero		1


	//   ....[4]....
        /*00b0*/ 	.word	0x00000270
        /*00b4*/ 	.word	0x000000ff
        /*00b8*/ 	.word	0x00000010
        /*00bc*/ 	.short	0x0100
        /*00be*/ 	.byte	0x08
	.zero		1


	//   ....[5]....
        /*00c0*/ 	.word	0x00000280
        /*00c4*/ 	.word	0x000000ff
        /*00c8*/ 	.word	0x00000028
        /*00cc*/ 	.short	0x0100
        /*00ce*/ 	.byte	0x08
	.zero		1


	//   ....[6]....
        /*00d0*/ 	.word	0x00000510
        /*00d4*/ 	.word	0x000000ff
        /*00d8*/ 	.word	0x00000040
        /*00dc*/ 	.short	0x0100
        /*00de*/ 	.byte	0x06
	.zero		1


	//   ....[7]....
        /*00e0*/ 	.word	0x00000570
        /*00e4*/ 	.word	0x000000ff
        /*00e8*/ 	.word	0x00000048
        /*00ec*/ 	.short	0x0100
        /*00ee*/ 	.byte	0x06
	.zero		1


	//   ....[8]....
        /*00f0*/ 	.word	0x000012f0
        /*00f4*/ 	.word	0x000000ff
        /*00f8*/ 	.word	0x00000000
        /*00fc*/ 	.short	0x010a
        /*00fe*/ 	.byte	0x06
	.zero		1


	//   ....[9]....
        /*0100*/ 	.word	0x00001330
        /*0104*/ 	.word	0x000000ff
        /*0108*/ 	.word	0x00000000
        /*010c*/ 	.short	0x010a
        /*010e*/ 	.byte	0x06
	.zero		1


	//   ....[10]....
        /*0110*/ 	.word	0x00001a20
        /*0114*/ 	.word	0x000000ff
        /*0118*/ 	.word	0x00000000
        /*011c*/ 	.short	0x010a
        /*011e*/ 	.byte	0x0c
	.zero		1


	//   ....[11]....
        /*0120*/ 	.word	0x00001a60
        /*0124*/ 	.word	0x000000ff
        /*0128*/ 	.word	0x00000000
        /*012c*/ 	.short	0x010a
        /*012e*/ 	.byte	0x0c
	.zero		1


	//   ....[12]....
        /*0130*/ 	.word	0x00001f50
        /*0134*/ 	.word	0x000000ff
        /*0138*/ 	.word	0x00000000
        /*013c*/ 	.short	0x0101
        /*013e*/ 	.byte	0x08
	.zero		1


	//   ....[13]....
        /*0140*/ 	.word	0x000023a0
        /*0144*/ 	.word	0x000000ff
        /*0148*/ 	.word	0x00000000
        /*014c*/ 	.short	0x0101
        /*014e*/ 	.byte	0x08
	.zero		1


	//   ....[14]....
        /*0150*/ 	.word	0x00005d40
        /*0154*/ 	.word	0x00000012
        /*0158*/ 	.word	0x00000018
        /*015c*/ 	.short	0x010a
        /*015e*/ 	.byte	0x3f
	.zero		1


	//   ....[15]....
        /*0160*/ 	.word	0x000060d0
        /*0164*/ 	.word	0x00000007
        /*0168*/ 	.word	0x00000048
        /*016c*/ 	.short	0x0101
        /*016e*/ 	.byte	0x3f
	.zero		1


	//   ....[16]....
        /*0170*/ 	.word	0x00006810
        /*0174*/ 	.word	0x00000007
        /*0178*/ 	.word	0x00000000
        /*017c*/ 	.short	0x010a
        /*017e*/ 	.byte	0x3f
	.zero		1


	//   ....[17]....
        /*0180*/ 	.word	0x00006890
        /*0184*/ 	.word	0x00000006
        /*0188*/ 	.word	0x00000000
        /*018c*/ 	.short	0x010a
        /*018e*/ 	.byte	0x3f
	.zero		1


	//   ....[18]....
        /*0190*/ 	.word	0x00006920
        /*0194*/ 	.word	0x00000003
        /*0198*/ 	.word	0x00000000
        /*019c*/ 	.short	0x010a
        /*019e*/ 	.byte	0x3f
	.zero		1


	//   ....[19]....
        /*01a0*/ 	.word	0x00006990
        /*01a4*/ 	.word	0x00000007
        /*01a8*/ 	.word	0x00000000
        /*01ac*/ 	.short	0x010a
        /*01ae*/ 	.byte	0x3f
	.zero		1


	//   ....[20]....
        /*01b0*/ 	.word	0x000069f0
        /*01b4*/ 	.word	0x00000008
        /*01b8*/ 	.word	0x00000000
        /*01bc*/ 	.short	0x010a
        /*01be*/ 	.byte	0x3f
	.zero		1


	//   ....[21]....
        /*01c0*/ 	.word	0x00006ac0
        /*01c4*/ 	.word	0x00000012
        /*01c8*/ 	.word	0x00000018
        /*01cc*/ 	.short	0x010a
        /*01ce*/ 	.byte	0x3f
	.zero		1


	//   ....[22]....
        /*01d0*/ 	.word	0x00006ba0
        /*01d4*/ 	.word	0x00000007
        /*01d8*/ 	.word	0x00000000
        /*01dc*/ 	.short	0x010a
        /*01de*/ 	.byte	0x3f
	.zero		1


	//   ....[23]....
        /*01e0*/ 	.word	0x00006bf0
        /*01e4*/ 	.word	0x00000006
        /*01e8*/ 	.word	0x00000000
        /*01ec*/ 	.short	0x010a
        /*01ee*/ 	.byte	0x3f
	.zero		1


	//----- nvinfo : EIATTR_NUM_MBARRIERS
	.align		4
.L_28:
        /*01f0*/ 	.byte	0x03, 0x38
        /*01f2*/ 	.short	0x0008


	//----- nvinfo : EIATTR_EXIT_INSTR_OFFSETS
	.align		4
        /*01f4*/ 	.byte	0x04, 0x1c
        /*01f6*/ 	.short	(.L_30 - .L_29)


	//   ....[0]....
.L_29:
        /*01f8*/ 	.word	0x000005c0


	//   ....[1]....
        /*01fc*/ 	.word	0x00000e90


	//   ....[2]....
        /*0200*/ 	.word	0x000053a0


	//   ....[3]....
        /*0204*/ 	.word	0x000059e0


	//   ....[4]....
        /*0208*/ 	.word	0x00006970


	//----- nvinfo : EIATTR_MAX_THREADS
	.align		4
.L_30:
        /*020c*/ 	.byte	0x04, 0x05
        /*020e*/ 	.short	(.L_32 - .L_31)
.L_31:
        /*0210*/ 	.word	0x00000180
        /*0214*/ 	.word	0x00000001
        /*0218*/ 	.word	0x00000001


	//----- nvinfo : EIATTR_CRS_STACK_SIZE
	.align		4
.L_32:
        /*021c*/ 	.byte	0x04, 0x1e
        /*021e*/ 	.short	(.L_34 - .L_33)
.L_33:
        /*0220*/ 	.word	0x00000000


	//----- nvinfo : EIATTR_CBANK_PARAM_SIZE
	.align		4
.L_34:
        /*0224*/ 	.byte	0x03, 0x19
        /*0226*/ 	.short	0x0470


	//----- nvinfo : EIATTR_PARAM_CBANK
	.align		4
        /*0228*/ 	.byte	0x04, 0x0a
        /*022a*/ 	.short	(.L_36 - .L_35)
	.align		4
.L_35:
        /*022c*/ 	.word	index@(.nv.constant0._ZN7cutlass13device_kernelINS_4gemm6kernel13GemmUniversalIN4cute5tupleIJiiiiEEENS1_10collective13CollectiveMmaINS1_37MainloopSm90TmaGmmaWarpSpecializedFP8ILi3ENS5_IJNS4_1CILi1EEESB_SB_EEENS1_35KernelTmaWarpSpecializedCooperativeEEENS5_IJNSA_ILi128EEENSA_ILi64EEESF_EEENS_12float_e4m3_tENS5_IJlSB_lEEESI_SJ_NS4_8TiledMMAINS4_8MMA_AtomIJNS4_4SM904GMMA30MMA_64x64x32_F32E4M3E4M3_SS_TNILNSN_7ScaleInE1ELSP_1EEEEEENS4_6LayoutINS5_IJNSA_ILi2EEESB_SB_EEENS5_IJSB_NSA_ILi0EEESV_EEEEENS5_IJNS4_10UnderscoreESY_SY_EEEEENS4_13SM90_TMA_LOADENS4_14ComposedLayoutINS4_7SwizzleILi3ELi4ELi3EEENS4_18smem_ptr_flag_bitsILi8EEENSS_INS5_IJNSA_ILi8EEESF_EEENS5_IJSF_SB_EEEEEEEvNS4_8identityES11_S1B_vS1C_EENS_8epilogue10collective6detail29Sm90TmaWarpSpecializedAdapterINS1F_15DefaultEpilogueISI_SJ_SJ_NS1E_6thread17LinearCombinationISI_Li1EffLNS1J_9ScaleType4KindE0ELNS_15FloatRoundStyleE2ESI_EENS1_15EpilogueDefaultEEEEEvvEEEEvNT_6ParamsE)
        /*0230*/ 	.short	0x0210
        /*0232*/ 	.short	0x0470


	//----- nvinfo : EIATTR_SW_WAR
	.align		4
.L_36:
        /*0234*/ 	.byte	0x04, 0x36
        /*0236*/ 	.short	(.L_38 - .L_37)
.L_37:
        /*0238*/ 	.word	0x00000008
.L_38:


//--------------------- .nv.callgraph             --------------------------
	.section	.nv.callgraph,"",@"SHT_CUDA_CALLGRAPH"
	.align	4
	.sectionentsize	8
	.align		4
        /*0000*/ 	.word	0x00000000
	.align		4
        /*0004*/ 	.word	0xffffffff
	.align		4
        /*0008*/ 	.word	0x00000000
	.align		4
        /*000c*/ 	.word	0xfffffffe
	.align		4
        /*0010*/ 	.word	0x00000000
	.align		4
        /*0014*/ 	.word	0xfffffffd
	.align		4
        /*0018*/ 	.word	0x00000000
	.align		4
        /*001c*/ 	.word	0xfffffffc


//--------------------- .nv.constant4             --------------------------
	.section	.nv.constant4,"a",@progbits
	.align	8
	.align		8
.nv.constant4:
        /*0000*/ 	.dword	_ZN39_INTERNAL_b40fe303_4_k_cu_d743466c_44774cuda3std3__45__cpo5beginE
	.align		8
        /*0008*/ 	.dword	_ZN39_INTERNAL_b40fe303_4_k_cu_d743466c_44774cuda3std3__45__cpo3endE
	.align		8
        /*0010*/ 	.dword	_ZN39_INTERNAL_b40fe303_4_k_cu_d743466c_44774cuda3std3__45__cpo6cbeginE
	.align		8
        /*0018*/ 	.dword	_ZN39_INTERNAL_b40fe303_4_k_cu_d743466c_44774cuda3std3__45__cpo4cendE
	.align		8
        /*0020*/ 	.dword	_ZN39_INTERNAL_b40fe303_4_k_cu_d743466c_44774cuda3std3__441_GLOBAL__N__b40fe303_4_k_cu_d743466c_44776ignoreE
	.align		8
        /*0028*/ 	.dword	_ZN39_INTERNAL_b40fe303_4_k_cu_d743466c_44774cuda3std3__419piecewise_constructE
	.align		8
        /*0030*/ 	.dword	_ZN39_INTERNAL_b40fe303_4_k_cu_d743466c_44774cuda3std3__48in_placeE
	.align		8
        /*0038*/ 	.dword	_ZN39_INTERNAL_b40fe303_4_k_cu_d743466c_44774cuda3std6ranges3__45__cpo4swapE
	.align		8
        /*0040*/ 	.dword	_ZN39_INTERNAL_b40fe303_4_k_cu_d743466c_44774cuda3std6ranges3__45__cpo9iter_moveE
	.align		8
        /*0048*/ 	.dword	_ZN39_INTERNAL_b40fe303_4_k_cu_d743466c_44774cute7productE
	.align		8
        /*0050*/ 	.dword	_ZN39_INTERNAL_b40fe303_4_k_cu_d743466c_44774cute1_E


//--------------------- .text._ZN7cutlass13device_kernelINS_4gemm6kernel13GemmUniversalIN4cute5tupleIJiiiiEEENS1_10collective13CollectiveMmaINS1_37MainloopSm90TmaGmmaWarpSpecializedFP8ILi3ENS5_IJNS4_1CILi1EEESB_SB_EEENS1_35KernelTmaWarpSpecializedCooperativeEEENS5_IJNSA_ILi128EEENSA_ILi64EEESF_EEENS_12float_e4m3_tENS5_IJlSB_lEEESI_SJ_NS4_8TiledMMAINS4_8MMA_AtomIJNS4_4SM904GMMA30MMA_64x64x32_F32E4M3E4M3_SS_TNILNSN_7ScaleInE1ELSP_1EEEEEENS4_6LayoutINS5_IJNSA_ILi2EEESB_SB_EEENS5_IJSB_NSA_ILi0EEESV_EEEEENS5_IJNS4_10UnderscoreESY_SY_EEEEENS4_13SM90_TMA_LOADENS4_14ComposedLayoutINS4_7SwizzleILi3ELi4ELi3EEENS4_18smem_ptr_flag_bitsILi8EEENSS_INS5_IJNSA_ILi8EEESF_EEENS5_IJSF_SB_EEEEEEEvNS4_8identityES11_S1B_vS1C_EENS_8epilogue10collective6detail29Sm90TmaWarpSpecializedAdapterINS1F_15DefaultEpilogueISI_SJ_SJ_NS1E_6thread17LinearCombinationISI_Li1EffLNS1J_9ScaleType4KindE0ELNS_15FloatRoundStyleE2ESI_EENS1_15EpilogueDefaultEEEEEvvEEEEvNT_6ParamsE --------------------------
	.section	.text._ZN7cutlass13device_kernelINS_4gemm6kernel13GemmUniversalIN4cute5tupleIJiiiiEEENS1_10collective13CollectiveMmaINS1_37MainloopSm90TmaGmmaWarpSpecializedFP8ILi3ENS5_IJNS4_1CILi1EEESB_SB_EEENS1_35KernelTmaWarpSpecializedCooperativeEEENS5_IJNSA_ILi128EEENSA_ILi64EEESF_EEENS_12float_e4m3_tENS5_IJlSB_lEEESI_SJ_NS4_8TiledMMAINS4_8MMA_AtomIJNS4_4SM904GMMA30MMA_64x64x32_F32E4M3E4M3_SS_TNILNSN_7ScaleInE1ELSP_1EEEEEENS4_6LayoutINS5_IJNSA_ILi2EEESB_SB_EEENS5_IJSB_NSA_ILi0EEESV_EEEEENS5_IJNS4_10UnderscoreESY_SY_EEEEENS4_13SM90_TMA_LOADENS4_14ComposedLayoutINS4_7SwizzleILi3ELi4ELi3EEENS4_18smem_ptr_flag_bitsILi8EEENSS_INS5_IJNSA_ILi8EEESF_EEENS5_IJSF_SB_EEEEEEEvNS4_8identityES11_S1B_vS1C_EENS_8epilogue10collective6detail29Sm90TmaWarpSpecializedAdapterINS1F_15DefaultEpilogueISI_SJ_SJ_NS1E_6thread17LinearCombinationISI_Li1EffLNS1J_9ScaleType4KindE0ELNS_15FloatRoundStyleE2ESI_EENS1_15EpilogueDefaultEEEEEvvEEEEvNT_6ParamsE,"ax",@progbits
	.align	128
.text._ZN7cutlass13device_kernelINS_4gemm6kernel13GemmUniversalIN4cute5tupleIJiiiiEEENS1_10collective13CollectiveMmaINS1_37MainloopSm90TmaGmmaWarpSpecializedFP8ILi3ENS5_IJNS4_1CILi1EEESB_SB_EEENS1_35KernelTmaWarpSpecializedCooperativeEEENS5_IJNSA_ILi128EEENSA_ILi64EEESF_EEENS_12float_e4m3_tENS5_IJlSB_lEEESI_SJ_NS4_8TiledMMAINS4_8MMA_AtomIJNS4_4SM904GMMA30MMA_64x64x32_F32E4M3E4M3_SS_TNILNSN_7ScaleInE1ELSP_1EEEEEENS4_6LayoutINS5_IJNSA_ILi2EEESB_SB_EEENS5_IJSB_NSA_ILi0EEESV_EEEEENS5_IJNS4_10UnderscoreESY_SY_EEEEENS4_13SM90_TMA_LOADENS4_14ComposedLayoutINS4_7SwizzleILi3ELi4ELi3EEENS4_18smem_ptr_flag_bitsILi8EEENSS_INS5_IJNSA_ILi8EEESF_EEENS5_IJSF_SB_EEEEEEEvNS4_8identityES11_S1B_vS1C_EENS_8epilogue10collective6detail29Sm90TmaWarpSpecializedAdapterINS1F_15DefaultEpilogueISI_SJ_SJ_NS1E_6thread17LinearCombinationISI_Li1EffLNS1J_9ScaleType4KindE0ELNS_15FloatRoundStyleE2ESI_EENS1_15EpilogueDefaultEEEEEvvEEEEvNT_6ParamsE:
        .type           _ZN7cutlass13device_kernelINS_4gemm6kernel13GemmUniversalIN4cute5tupleIJiiiiEEENS1_10collective13CollectiveMmaINS1_37MainloopSm90TmaGmmaWarpSpecializedFP8ILi3ENS5_IJNS4_1CILi1EEESB_SB_EEENS1_35KernelTmaWarpSpecializedCooperativeEEENS5_IJNSA_ILi128EEENSA_ILi64EEESF_EEENS_12float_e4m3_tENS5_IJlSB_lEEESI_SJ_NS4_8TiledMMAINS4_8MMA_AtomIJNS4_4SM904GMMA30MMA_64x64x32_F32E4M3E4M3_SS_TNILNSN_7ScaleInE1ELSP_1EEEEEENS4_6LayoutINS5_IJNSA_ILi2EEESB_SB_EEENS5_IJSB_NSA_ILi0EEESV_EEEEENS5_IJNS4_10UnderscoreESY_SY_EEEEENS4_13SM90_TMA_LOADENS4_14ComposedLayoutINS4_7SwizzleILi3ELi4ELi3EEENS4_18smem_ptr_flag_bitsILi8EEENSS_INS5_IJNSA_ILi8EEESF_EEENS5_IJSF_SB_EEEEEEEvNS4_8identityES11_S1B_vS1C_EENS_8epilogue10collective6detail29Sm90TmaWarpSpecializedAdapterINS1F_15DefaultEpilogueISI_SJ_SJ_NS1E_6thread17LinearCombinationISI_Li1EffLNS1J_9ScaleType4KindE0ELNS_15FloatRoundStyleE2ESI_EENS1_15EpilogueDefaultEEEEEvvEEEEvNT_6ParamsE,@function
        .size           _ZN7cutlass13device_kernelINS_4gemm6kernel13GemmUniversalIN4cute5tupleIJiiiiEEENS1_10collective13CollectiveMmaINS1_37MainloopSm90TmaGmmaWarpSpecializedFP8ILi3ENS5_IJNS4_1CILi1EEESB_SB_EEENS1_35KernelTmaWarpSpecializedCooperativeEEENS5_IJNSA_ILi128EEENSA_ILi64EEESF_EEENS_12float_e4m3_tENS5_IJlSB_lEEESI_SJ_NS4_8TiledMMAINS4_8MMA_AtomIJNS4_4SM904GMMA30MMA_64x64x32_F32E4M3E4M3_SS_TNILNSN_7ScaleInE1ELSP_1EEEEEENS4_6LayoutINS5_IJNSA_ILi2EEESB_SB_EEENS5_IJSB_NSA_ILi0EEESV_EEEEENS5_IJNS4_10UnderscoreESY_SY_EEEEENS4_13SM90_TMA_LOADENS4_14ComposedLayoutINS4_7SwizzleILi3ELi4ELi3EEENS4_18smem_ptr_flag_bitsILi8EEENSS_INS5_IJNSA_ILi8EEESF_EEENS5_IJSF_SB_EEEEEEEvNS4_8identityES11_S1B_vS1C_EENS_8epilogue10collective6detail29Sm90TmaWarpSpecializedAdapterINS1F_15DefaultEpilogueISI_SJ_SJ_NS1E_6thread17LinearCombinationISI_Li1EffLNS1J_9ScaleType4KindE0ELNS_15FloatRoundStyleE2ESI_EENS1_15EpilogueDefaultEEEEEvvEEEEvNT_6ParamsE,(.L_x_135 - _ZN7cutlass13device_kernelINS_4gemm6kernel13GemmUniversalIN4cute5tupleIJiiiiEEENS1_10collective13CollectiveMmaINS1_37MainloopSm90TmaGmmaWarpSpecializedFP8ILi3ENS5_IJNS4_1CILi1EEESB_SB_EEENS1_35KernelTmaWarpSpecializedCooperativeEEENS5_IJNSA_ILi128EEENSA_ILi64EEESF_EEENS_12float_e4m3_tENS5_IJlSB_lEEESI_SJ_NS4_8TiledMMAINS4_8MMA_AtomIJNS4_4SM904GMMA30MMA_64x64x32_F32E4M3E4M3_SS_TNILNSN_7ScaleInE1ELSP_1EEEEEENS4_6LayoutINS5_IJNSA_ILi2EEESB_SB_EEENS5_IJSB_NSA_ILi0EEESV_EEEEENS5_IJNS4_10UnderscoreESY_SY_EEEEENS4_13SM90_TMA_LOADENS4_14ComposedLayoutINS4_7SwizzleILi3ELi4ELi3EEENS4_18smem_ptr_flag_bitsILi8EEENSS_INS5_IJNSA_ILi8EEESF_EEENS5_IJSF_SB_EEEEEEEvNS4_8identityES11_S1B_vS1C_EENS_8epilogue10collective6detail29Sm90TmaWarpSpecializedAdapterINS1F_15DefaultEpilogueISI_SJ_SJ_NS1E_6thread17LinearCombinationISI_Li1EffLNS1J_9ScaleType4KindE0ELNS_15FloatRoundStyleE2ESI_EENS1_15EpilogueDefaultEEEEEvvEEEEvNT_6ParamsE)
        .other          _ZN7cutlass13device_kernelINS_4gemm6kernel13GemmUniversalIN4cute5tupleIJiiiiEEENS1_10collective13CollectiveMmaINS1_37MainloopSm90TmaGmmaWarpSpecializedFP8ILi3ENS5_IJNS4_1CILi1EEESB_SB_EEENS1_35KernelTmaWarpSpecializedCooperativeEEENS5_IJNSA_ILi128EEENSA_ILi64EEESF_EEENS_12float_e4m3_tENS5_IJlSB_lEEESI_SJ_NS4_8TiledMMAINS4_8MMA_AtomIJNS4_4SM904GMMA30MMA_64x64x32_F32E4M3E4M3_SS_TNILNSN_7ScaleInE1ELSP_1EEEEEENS4_6LayoutINS5_IJNSA_ILi2EEESB_SB_EEENS5_IJSB_NSA_ILi0EEESV_EEEEENS5_IJNS4_10UnderscoreESY_SY_EEEEENS4_13SM90_TMA_LOADENS4_14ComposedLayoutINS4_7SwizzleILi3ELi4ELi3EEENS4_18smem_ptr_flag_bitsILi8EEENSS_INS5_IJNSA_ILi8EEESF_EEENS5_IJSF_SB_EEEEEEEvNS4_8identityES11_S1B_vS1C_EENS_8epilogue10collective6detail29Sm90TmaWarpSpecializedAdapterINS1F_15DefaultEpilogueISI_SJ_SJ_NS1E_6thread17LinearCombinationISI_Li1EffLNS1J_9ScaleType4KindE0ELNS_15FloatRoundStyleE2ESI_EENS1_15EpilogueDefaultEEEEEvvEEEEvNT_6ParamsE,@"STO_CUDA_ENTRY STV_DEFAULT"
_ZN7cutlass13device_kernelINS_4gemm6kernel13GemmUniversalIN4cute5tupleIJiiiiEEENS1_10collective13CollectiveMmaINS1_37MainloopSm90TmaGmmaWarpSpecializedFP8ILi3ENS5_IJNS4_1CILi1EEESB_SB_EEENS1_35KernelTmaWarpSpecializedCooperativeEEENS5_IJNSA_ILi128EEENSA_ILi64EEESF_EEENS_12float_e4m3_tENS5_IJlSB_lEEESI_SJ_NS4_8TiledMMAINS4_8MMA_AtomIJNS4_4SM904GMMA30MMA_64x64x32_F32E4M3E4M3_SS_TNILNSN_7ScaleInE1ELSP_1EEEEEENS4_6LayoutINS5_IJNSA_ILi2EEESB_SB_EEENS5_IJSB_NSA_ILi0EEESV_EEEEENS5_IJNS4_10UnderscoreESY_SY_EEEEENS4_13SM90_TMA_LOADENS4_14ComposedLayoutINS4_7SwizzleILi3ELi4ELi3EEENS4_18smem_ptr_flag_bitsILi8EEENSS_INS5_IJNSA_ILi8EEESF_EEENS5_IJSF_SB_EEEEEEEvNS4_8identityES11_S1B_vS1C_EENS_8epilogue10collective6detail29Sm90TmaWarpSpecializedAdapterINS1F_15DefaultEpilogueISI_SJ_SJ_NS1E_6thread17LinearCombinationISI_Li1EffLNS1J_9ScaleType4KindE0ELNS_15FloatRoundStyleE2ESI_EENS1_15EpilogueDefaultEEEEEvvEEEEvNT_6ParamsE:
[----:B------:R-:W-:Y:S01]  /*0000*/  LDC R1, c[0x0][0x28] ;  /* 0x00000a00ff017b82 */ /* 0x000fe20000000800 */
[----:B------:R-:W0:Y:S01]  /*0010*/  S2R R2, SR_TID.X ;  /* 0x0000000000027919 */ /* 0x000e220000002100 */
[----:B------:R-:W-:Y:S01]  /*0020*/  ELECT P0, URZ, PT ;  /* 0x00000000003f782f */ /* 0x000fe20003800000 */
[----:B------:R-:W-:Y:S01]  /*0030*/  BSSY B0, `(.L_x_0) ;  /* 0x000000f000007945 */ /* 0x000fe20003800000 */
[--C-:B0-----:R-:W-:Y:S02]  /*0040*/  SHF.R.U32.HI R0, RZ, 0x5, R2.reuse ;  /* 0x00000005ff007819 */ /* 0x101fe40000011602 */
[----:B------:R-:W-:-:S03]  /*0050*/  SHF.R.U32.HI R4, RZ, 0x7, R2 ;  /* 0x00000007ff047819 */ /* 0x000fc60000011602 */
[----:B------:R-:W0:Y:S04]  /*0060*/  SHFL.IDX PT, R3, R0, RZ, 0x1f ;  /* 0x00001fff00037589 */ /* 0x000e2800000e0000 */
[----:B------:R1:W2:Y:S01]  /*0070*/  SHFL.IDX PT, R7, R4, RZ, 0x1f ;  /* 0x00001fff04077589 */ /* 0x0002a200000e0000 */
[----:B0-----:R-:W-:-:S13]  /*0080*/  ISETP.NE.OR P0, PT, R3, RZ, !P0 ;  /* 0x000000ff0300720c */ /* 0x001fda0004705670 */
[----:B-12---:R-:W-:Y:S05]  /*0090*/  @P0 BRA `(.L_x_1) ;  /* 0x0000000000200947 */ /* 0x006fea0003800000 */
[----:B------:R-:W-:Y:S02]  /*00a0*/  ULDC.64 UR4, c[0x0][0x198] ;  /* 0x0000660000047ab9 */ /* 0x000fe40000000a00 */
[----:B------:R-:W-:Y:S02]  /*00b0*/  UIADD3 UR6, UP0, UR4, 0xf0, URZ ;  /* 0x000000f004067890 */ /* 0x000fe4000ff1e03f */
[----:B------:R-:W-:Y:S02]  /*00c0*/  UIADD3 UR4, UP1, UR4, 0x1f0, URZ ;  /* 0x000001f004047890 */ /* 0x000fe4000ff3e03f */
[----:B------:R-:W-:Y:S02]  /*00d0*/  UIADD3.X UR7, URZ, UR5, URZ, UP0, !UPT ;  /* 0x000000053f077290 */ /* 0x000fe400087fe43f */
[----:B------:R-:W-:-:S07]  /*00e0*/  UIADD3.X UR5, URZ, UR5, URZ, UP1, !UPT ;  /* 0x000000053f057290 */ /* 0x000fce0008ffe43f */
[----:B------:R0:W-:Y:S02]  /*00f0*/  UTMACCTL.PF [UR6] ;  /* 0x00000000060079b9 */ /* 0x0001e40008040000 */
[----:B------:R0:W-:Y:S02]  /*0100*/  UTMACCTL.PF [UR4] ;  /* 0x00000000040079b9 */ /* 0x0001e40008040000 */
[----:B0-----:R-:W-:Y:S01]  /*0110*/  NOP ;  /* 0x0000000000007918 */ /* 0x001fe20000000000 */
.L_x_1:
[----:B------:R-:W-:Y:S05]  /*0120*/  BSYNC B0 ;  /* 0x0000000000007941 */ /* 0x000fea0003800000 */
.L_x_0:
[----:B------:R-:W0:Y:S02]  /*0130*/  SHFL.IDX PT, R4, R0, RZ, 0x1f ;  /* 0x00001fff00047589 */ /* 0x000e2400000e0000 */
[----:B0-----:R-:W-:-:S13]  /*0140*/  ISETP.NE.AND P0, PT, R4, RZ, PT ;  /* 0x000000ff0400720c */ /* 0x001fda0003f05270 */
[----:B------:R-:W-:Y:S05]  /*0150*/  @P0 BRA `(.L_x_2) ;  /* 0x0000000000500947 */ /* 0x000fea0003800000 */
[----:B------:R-:W0:Y:S01]  /*0160*/  S2UR UR8, SR_CgaCtaId ;  /* 0x00000000000879c3 */ /* 0x000e220000008800 */
[----:B------:R-:W-:Y:S01]  /*0170*/  UMOV UR4, 0x400 ;  /* 0x0000040000047882 */ /* 0x000fe20000000000 */
[----:B------:R-:W-:Y:S01]  /*0180*/  UMOV UR5, 0x1 ;  /* 0x0000000100057882 */ /* 0x000fe20000000000 */
[----:B------:R-:W-:Y:S01]  /*0190*/  UMOV UR6, 0x100 ;  /* 0x0000010000067882 */ /* 0x000fe20000000000 */
[----:B------:R-:W-:Y:S01]  /*01a0*/  ELECT P0, URZ, PT ;  /* 0x00000000003f782f */ /* 0x000fe20003800000 */
[----:B------:R-:W-:-:S04]  /*01b0*/  UIADD3 UR6, -UR6, 0x100000, URZ ;  /* 0x0010000006067890 */ /* 0x000fc8000fffe13f */
[----:B------:R-:W-:Y:S02]  /*01c0*/  USHF.L.U32 UR7, UR6, 0xb, URZ ;  /* 0x0000000b06077899 */ /* 0x000fe4000800063f */
[----:B------:R-:W-:Y:S02]  /*01d0*/  USHF.L.U32 UR6, UR6, 0x1, URZ ;  /* 0x0000000106067899 */ /* 0x000fe4000800063f */
[----:B0-----:R-:W-:Y:S02]  /*01e0*/  ULEA UR8, UR8, UR4, 0x18 ;  /* 0x0000000408087291 */ /* 0x001fe4000f8ec03f */
[----:B------:R-:W-:-:S04]  /*01f0*/  UIADD3 UR4, -UR5, 0x100000, URZ ;  /* 0x0010000005047890 */ /* 0x000fc8000fffe13f */
[----:B------:R-:W-:Y:S02]  /*0200*/  USHF.L.U32 UR5, UR4, 0xb, URZ ;  /* 0x0000000b04057899 */ /* 0x000fe4000800063f */
[----:B------:R-:W-:Y:S01]  /*0210*/  USHF.L.U32 UR4, UR4, 0x1, URZ ;  /* 0x0000000104047899 */ /* 0x000fe2000800063f */
[----:B------:R-:W0:Y:S11]  /*0220*/  FENCE.VIEW.ASYNC.S ;  /* 0x00000000000073c6 */ /* 0x000e360000000000 */
[----:B0-----:R0:W1:Y:S01]  /*0230*/  SYNCS.EXCH.64 URZ, [UR8], UR4 ;  /* 0x00000004083f75b2 */ /* 0x0010620008000100 */
[----:B------:R0:W2:Y:S01]  /*0240*/  SYNCS.EXCH.64 URZ, [UR8+0x18], UR6 ;  /* 0x00001806083f75b2 */ /* 0x0000a20008000100 */
[----:B------:R0:W3:Y:S01]  /*0250*/  SYNCS.EXCH.64 URZ, [UR8+0x8], UR4 ;  /* 0x00000804083f75b2 */ /* 0x0000e20008000100 */
[----:B------:R0:W4:Y:S01]  /*0260*/  SYNCS.EXCH.64 URZ, [UR8+0x20], UR6 ;  /* 0x00002006083f75b2 */ /* 0x0001220008000100 */
[----:B------:R0:W0:Y:S01]  /*0270*/  SYNCS.EXCH.64 URZ, [UR8+0x10], UR4 ;  /* 0x00001004083f75b2 */ /* 0x0000220008000100 */
[----:B------:R0:W0:Y:S01]  /*0280*/  SYNCS.EXCH.64 URZ, [UR8+0x28], UR6 ;  /* 0x00002806083f75b2 */ /* 0x0000220008000100 */
[----:B------:R-:W-:Y:S01]  /*0290*/  NOP ;  /* 0x0000000000007918 */ /* 0x000fe20000000000 */
.L_x_2:
[----:B------:R-:W5:Y:S01]  /*02a0*/  SHFL.IDX PT, R0, R0, RZ, 0x1f ;  /* 0x00001fff00007589 */ /* 0x000f6200000e0000 */
[----:B------:R-:W1:Y:S01]  /*02b0*/  LDC R4, c[0x0][0x65c] ;  /* 0x00019700ff047b82 */ /* 0x000e620000000800 */
[----:B------:R-:W-:Y:S02]  /*02c0*/  ELECT P0, URZ, PT ;  /* 0x00000000003f782f */ /* 0x000fe40003800000 */
[----:B------:R-:W-:Y:S01]  /*02d0*/  ISETP.NE.AND P2, PT, R7, RZ, PT ;  /* 0x000000ff0700720c */ /* 0x000fe20003f45270 */
[----:B------:R-:W2:Y:S01]  /*02e0*/  S2R R8, SR_CTAID.Y ;  /* 0x0000000000087919 */ /* 0x000ea20000002600 */
[----:B0-----:R-:W-:Y:S01]  /*02f0*/  UMOV UR4, 0x20 ;  /* 0x0000002000047882 */ /* 0x001fe20000000000 */
[----:B------:R-:W-:Y:S01]  /*0300*/  NOP ;  /* 0x0000000000007918 */ /* 0x000fe20000000000 */
[----:B------:R-:W-:Y:S01]  /*0310*/  NOP ;  /* 0x0000000000007918 */ /* 0x000fe20000000000 */
[----:B------:R-:W0:Y:S01]  /*0320*/  S2R R6, SR_CTAID.X ;  /* 0x0000000000067919 */ /* 0x000e220000002500 */
[----:B-----5:R-:W-:-:S02]  /*0330*/  ISETP.NE.OR P0, PT, R0, RZ, !P0 ;  /* 0x000000ff0000720c */ /* 0x020fc40004705670 */
[----:B-1----:R-:W-:Y:S02]  /*0340*/  ISETP.NE.AND P4, PT, R4, 0x1, PT ;  /* 0x000000010400780c */ /* 0x002fe40003f85270 */
[----:B------:R-:W-:-:S04]  /*0350*/  SHF.R.S32.HI R4, RZ, 0x1f, R3 ;  /* 0x0000001fff047819 */ /* 0x000fc80000011403 */
[----:B------:R-:W-:-:S04]  /*0360*/  LEA.HI R4, R4, R3, RZ, 0x2 ;  /* 0x0000000304047211 */ /* 0x000fc800078f10ff */
[----:B------:R-:W-:Y:S01]  /*0370*/  LOP3.LUT R4, R4, 0xfffffffc, RZ, 0xc0, !PT ;  /* 0xfffffffc04047812 */ /* 0x000fe200078ec0ff */
[----:B------:R-:W-:Y:S01]  /*0380*/  VOTEU.ALL UP0, P0 ;  /* 0x00000000003f7886 */ /* 0x000fe20000000000 */
[----:B------:R-:W-:Y:S01]  /*0390*/  VOTEU.ALL UP1, P0 ;  /* 0x00000000003f7886 */ /* 0x000fe20000020000 */
[----:B------:R-:W0:Y:S01]  /*03a0*/  @P4 LDC R9, c[0x0][0x10] ;  /* 0x00000400ff094b82 */ /* 0x000e220000000800 */
[----:B------:R-:W-:Y:S02]  /*03b0*/  @P4 IMAD.MOV.U32 R5, RZ, RZ, RZ ;  /* 0x000000ffff054224 */ /* 0x000fe400078e00ff */
[----:B------:R-:W-:Y:S01]  /*03c0*/  IMAD.IADD R3, R3, 0x1, -R4 ;  /* 0x0000000103037824 */ /* 0x000fe200078e0a04 */
[----:B------:R-:W-:Y:S01]  /*03d0*/  @!UP0 UMOV UR6, 0x400 ;  /* 0x0000040000068882 */ /* 0x000fe20000000000 */
[----:B------:R-:W-:-:S04]  /*03e0*/  @!UP0 UIADD3 UR4, -UR4, 0x100000, URZ ;  /* 0x0010000004048890 */ /* 0x000fc8000fffe13f */
[----:B------:R-:W-:Y:S02]  /*03f0*/  @!UP0 USHF.L.U32 UR5, UR4, 0xb, URZ ;  /* 0x0000000b04058899 */ /* 0x000fe4000800063f */
[----:B------:R-:W-:Y:S01]  /*0400*/  @!UP0 USHF.L.U32 UR4, UR4, 0x1, URZ ;  /* 0x0000000104048899 */ /* 0x000fe2000800063f */
[----:B--2---:R-:W-:Y:S01]  /*0410*/  @P4 IMAD.MOV.U32 R4, RZ, RZ, R8 ;  /* 0x000000ffff044224 */ /* 0x004fe200078e0008 */
[----:B------:R-:W1:Y:S01]  /*0420*/  @!UP0 S2UR UR7, SR_CgaCtaId ;  /* 0x00000000000789c3 */ /* 0x000e620000008800 */
[----:B------:R-:W-:-:S07]  /*0430*/  @P4 IMAD.MOV.U32 R13, RZ, RZ, RZ ;  /* 0x000000ffff0d4224 */ /* 0x000fce00078e00ff */
[----:B------:R-:W2:Y:S01]  /*0440*/  @!P4 LDC R11, c[0x0][0xc] ;  /* 0x00000300ff0bcb82 */ /* 0x000ea20000000800 */
[----:B0-----:R-:W-:-:S04]  /*0450*/  @P4 IMAD.WIDE.U32 R4, R6, R9, R4 ;  /* 0x0000000906044225 */ /* 0x001fc800078e0004 */
[----:B------:R-:W-:Y:S02]  /*0460*/  VIADD R9, R7, 0xffffffff ;  /* 0xffffffff07097836 */ /* 0x000fe40000000000 */
[----:B------:R-:W-:Y:S01]  /*0470*/  @P4 IMAD.MOV.U32 R0, RZ, RZ, R4 ;  /* 0x000000ffff004224 */ /* 0x000fe200078e0004 */
[----:B-1----:R-:W-:Y:S02]  /*0480*/  @!UP0 ULEA UR6, UR7, UR6, 0x18 ;  /* 0x0000000607068291 */ /* 0x002fe4000f8ec03f */
[----:B------:R-:W-:Y:S01]  /*0490*/  ISETP.GE.U32.AND P1, PT, R9, 0x2, PT ;  /* 0x000000020900780c */ /* 0x000fe20003f26070 */
[----:B------:R-:W-:Y:S01]  /*04a0*/  VOTEU.ALL UP0, P0 ;  /* 0x00000000003f7886 */ /* 0x000fe20000000000 */
[----:B------:R-:W-:Y:S01]  /*04b0*/  ISETP.NE.AND P0, PT, R3, 0x3, PT ;  /* 0x000000030300780c */ /* 0x000fe20003f05270 */
[----:B------:R-:W-:-:S03]  /*04c0*/  @P4 IMAD.IADD R5, R5, 0x1, R13 ;  /* 0x0000000105054824 */ /* 0x000fc600078e020d */
[----:B------:R-:W-:-:S04]  /*04d0*/  ISETP.EQ.OR P0, PT, R3, RZ, !P0 ;  /* 0x000000ff0300720c */ /* 0x000fc80004702670 */
[----:B------:R-:W-:Y:S01]  /*04e0*/  ISETP.EQ.AND P0, PT, R7, RZ, P0 ;  /* 0x000000ff0700720c */ /* 0x000fe20000702270 */
[----:B------:R-:W-:Y:S01]  /*04f0*/  IMAD.MOV.U32 R7, RZ, RZ, RZ ;  /* 0x000000ffff077224 */ /* 0x000fe200078e00ff */
[----:B------:R-:W0:Y:S02]  /*0500*/  FENCE.VIEW.ASYNC.S ;  /* 0x00000000000073c6 */ /* 0x000e240000000000 */
[----:B0-----:R0:W3:Y:S01]  /*0510*/  @!UP0 SYNCS.EXCH.64 URZ, [UR6+0x40], UR4 ;  /* 0x00004004063f85b2 */ /* 0x0010e20008000100 */
[----:B------:R-:W-:Y:S01]  /*0520*/  SEL R4, RZ, 0x1, !P0 ;  /* 0x00000001ff047807 */ /* 0x000fe20004000000 */
[----:B--2---:R-:W-:-:S03]  /*0530*/  @!P4 IMAD.WIDE.U32 R10, R11, R8, R6 ;  /* 0x000000080b0ac225 */ /* 0x004fc600078e0006 */
[----:B------:R-:W-:Y:S01]  /*0540*/  SEL R4, R4, 0x2, P1 ;  /* 0x0000000204047807 */ /* 0x000fe20000800000 */
[----:B------:R-:W-:Y:S02]  /*0550*/  @!P4 IMAD.MOV.U32 R0, RZ, RZ, R10 ;  /* 0x000000ffff00c224 */ /* 0x000fe400078e000a */
[----:B------:R-:W-:Y:S01]  /*0560*/  @!P4 IMAD.MOV.U32 R5, RZ, RZ, R11 ;  /* 0x000000ffff05c224 */ /* 0x000fe200078e000b */
[----:B------:R0:W3:Y:S01]  /*0570*/  @!UP1 SYNCS.EXCH.64 URZ, [UR6+0x48], UR4 ;  /* 0x00004804063f95b2 */ /* 0x0000e20008000100 */
[----:B------:R-:W-:Y:S01]  /*0580*/  NOP ;  /* 0x0000000000007918 */ /* 0x000fe20000000000 */
[----:B---34-:R-:W-:Y:S06]  /*0590*/  BAR.SYNC.DEFER_BLOCKING 0x0 ;  /* 0x0000000000007b1d */ /* 0x018fec0000010000 */
[----:B------:R-:W-:Y:S05]  /*05a0*/  @!P2 BRA `(.L_x_3) ;  /* 0x0000004c0080a947 */ /* 0x000fea0003800000 */
[----:B------:R-:W-:-:S13]  /*05b0*/  ISETP.GT.U32.AND P0, PT, R9, 0x1, PT ;  /* 0x000000010900780c */ /* 0x000fda0003f04070 */
[----:B0-----:R-:W-:Y:S05]  /*05c0*/  @P0 EXIT ;  /* 0x000000000000094d */ /* 0x001fea0003800000 */
[----:B------:R-:W-:Y:S01]  /*05d0*/  ULDC.64 UR4, c[0x0][0x650] ;  /* 0x0001940000047ab9 */ /* 0x000fe20000000a00 */
[----:B------:R-:W-:Y:S01]  /*05e0*/  PRMT R9, RZ, 0x7610, R9 ;  /* 0x00007610ff097816 */ /* 0x000fe20000000009 */
[----:B------:R-:W-:Y:S01]  /*05f0*/  IMAD.MOV.U32 R16, RZ, RZ, -0x1 ;  /* 0xffffffffff107424 */ /* 0x000fe200078e00ff */
[----:B------:R-:W-:Y:S01]  /*0600*/  ISETP.GE.U32.AND P0, PT, R0, UR4, PT ;  /* 0x0000000400007c0c */ /* 0x000fe2000bf06070 */
[----:B------:R-:W-:Y:S02]  /*0610*/  IMAD.MOV.U32 R12, RZ, RZ, -0x1 ;  /* 0xffffffffff0c7424 */ /* 0x000fe400078e00ff */
[----:B------:R-:W-:Y:S01]  /*0620*/  IMAD.MOV.U32 R69, RZ, RZ, -0x1 ;  /* 0xffffffffff457424 */ /* 0x000fe200078e00ff */
[----:B------:R-:W-:-:S13]  /*0630*/  ISETP.GE.U32.AND.EX P0, PT, R5, UR5, PT, P0 ;  /* 0x0000000505007c0c */ /* 0x000fda000bf06100 */
[----:B------:R-:W-:Y:S05]  /*0640*/  @P0 BRA `(.L_x_4) ;  /* 0x0000000400600947 */ /* 0x000fea0003800000 */
[----:B------:R-:W0:Y:S01]  /*0650*/  LDC.64 R16, c[0x0][0x628] ;  /* 0x00018a00ff107b82 */ /* 0x000e220000000a00 */
[----:B------:R-:W-:Y:S02]  /*0660*/  IMAD.MOV.U32 R10, RZ, RZ, R0 ;  /* 0x000000ffff0a7224 */ /* 0x000fe400078e0000 */
[----:B------:R-:W-:-:S05]  /*0670*/  IMAD.MOV.U32 R11, RZ, RZ, R5 ;  /* 0x000000ffff0b7224 */ /* 0x000fca00078e0005 */
[----:B------:R-:W1:Y:S08]  /*0680*/  LDC R18, c[0x0][0x630] ;  /* 0x00018c00ff127b82 */ /* 0x000e700000000800 */
[----:B------:R-:W2:Y:S01]  /*0690*/  LDC.64 R20, c[0x0][0x620] ;  /* 0x00018800ff147b82 */ /* 0x000ea20000000a00 */
[----:B0-----:R-:W-:-:S04]  /*06a0*/  ISETP.NE.U32.AND P0, PT, R16, RZ, PT ;  /* 0x000000ff1000720c */ /* 0x001fc80003f05070 */
[----:B------:R-:W-:-:S13]  /*06b0*/  ISETP.NE.AND.EX P0, PT, R17, RZ, PT, P0 ;  /* 0x000000ff1100720c */ /* 0x000fda0003f05300 */
[----:B-12---:R-:W-:Y:S05]  /*06c0*/  @!P0 BRA `(.L_x_5) ;  /* 0x0000000000288947 */ /* 0x006fea0003800000 */
[----:B------:R-:W0:Y:S02]  /*06d0*/  LDC R3, c[0x0][0x634] ;  /* 0x00018d00ff037b82 */ /* 0x000e240000000800 */
[----:B0-----:R-:W-:-:S05]  /*06e0*/  IADD3 R3, P0, R0, R3, RZ ;  /* 0x0000000300037210 */ /* 0x001fca0007f1e0ff */
[----:B------:R-:W-:-:S04]  /*06f0*/  IMAD.X R9, RZ, RZ, R5, P0 ;  /* 0x000000ffff097224 */ /* 0x000fc800000e0605 */
[----:B------:R-:W-:-:S04]  /*0700*/  IMAD.WIDE.U32 R10, R9, R16, RZ ;  /* 0x00000010090a7225 */ /* 0x000fc800078e00ff */
[----:B------:R-:W-:-:S04]  /*0710*/  IMAD.WIDE.U32 R12, P0, R3, R17, R10 ;  /* 0x00000011030c7225 */ /* 0x000fc8000780000a */
[----:B------:R-:W-:-:S04]  /*0720*/  IMAD.WIDE.U32 R10, R3, R16, RZ ;  /* 0x00000010030a7225 */ /* 0x000fc800078e00ff */
[----:B------:R-:W-:Y:S01]  /*0730*/  IMAD.X R15, RZ, RZ, RZ, P0 ;  /* 0x000000ffff0f7224 */ /* 0x000fe200000e06ff */
[----:B------:R-:W-:Y:S01]  /*0740*/  IADD3 RZ, P0, R11, R12, RZ ;  /* 0x0000000c0bff7210 */ /* 0x000fe20007f1e0ff */
[----:B------:R-:W-:-:S04]  /*0750*/  IMAD.MOV.U32 R14, RZ, RZ, R13 ;  /* 0x000000ffff0e7224 */ /* 0x000fc800078e000d */
[----:B------:R-:W-:-:S08]  /*0760*/  IMAD.WIDE.U32.X R10, R9, R17, R14, P0 ;  /* 0x00000011090a7225 */ /* 0x000fd000000e040e */
.L_x_5:
[-CC-:B------:R-:W-:Y:S01]  /*0770*/  SHF.R.U64 R69, R10, R18.reuse, R11.reuse ;  /* 0x000000120a457219 */ /* 0x180fe2000000120b */
[----:B------:R-:W0:Y:S01]  /*0780*/  LDC.64 R22, c[0x0][0x640] ;  /* 0x00019000ff167b82 */ /* 0x000e220000000a00 */
[----:B------:R-:W-:Y:S01]  /*0790*/  SHF.R.U32.HI R7, RZ, R18, R11 ;  /* 0x00000012ff077219 */ /* 0x000fe2000001160b */
[----:B------:R-:W-:Y:S01]  /*07a0*/  ULDC UR4, c[0x0][0x150] ;  /* 0x0000540000047ab9 */ /* 0x000fe20000000800 */
[----:B------:R-:W-:Y:S01]  /*07b0*/  IADD3 R9, P0, RZ, -R69, RZ ;  /* 0x80000045ff097210 */ /* 0x000fe20007f1e0ff */
[----:B------:R-:W-:Y:S01]  /*07c0*/  IMAD.MOV.U32 R10, RZ, RZ, R0 ;  /* 0x000000ffff0a7224 */ /* 0x000fe200078e0000 */
[----:B------:R-:W-:Y:S01]  /*07d0*/  I2FP.F32.U32 R3, R6 ;  /* 0x0000000600037245 */ /* 0x000fe20000201000 */
[----:B------:R-:W-:Y:S02]  /*07e0*/  IMAD.MOV.U32 R11, RZ, RZ, R5 ;  /* 0x000000ffff0b7224 */ /* 0x000fe400078e0005 */
[----:B------:R-:W1:Y:S01]  /*07f0*/  LDC R14, c[0x0][0x618] ;  /* 0x00018600ff0e7b82 */ /* 0x000e620000000800 */
[----:B------:R-:W-:-:S02]  /*0800*/  IMAD.X R13, RZ, RZ, ~R7, P0 ;  /* 0x000000ffff0d7224 */ /* 0x000fc400000e0e07 */
[----:B------:R-:W-:Y:S01]  /*0810*/  FMUL R3, R3, UR4 ;  /* 0x0000000403037c20 */ /* 0x000fe20008400000 */
[----:B------:R-:W-:Y:S01]  /*0820*/  IMAD.WIDE.U32 R10, R9, R20, R10 ;  /* 0x00000014090a7225 */ /* 0x000fe200078e000a */
[----:B------:R-:W-:-:S03]  /*0830*/  ULDC UR4, c[0x0][0x154] ;  /* 0x0000550000047ab9 */ /* 0x000fc60000000800 */
[----:B------:R-:W-:Y:S01]  /*0840*/  IMAD R12, R13, R20, RZ ;  /* 0x000000140d0c7224 */ /* 0x000fe200078e02ff */
[----:B------:R-:W2:Y:S01]  /*0850*/  LDC R7, c[0x0][0x144] ;  /* 0x00005100ff077b82 */ /* 0x000ea20000000800 */
[----:B------:R-:W3:Y:S01]  /*0860*/  F2I.U32.TRUNC.NTZ R3, R3 ;  /* 0x0000000300037305 */ /* 0x000ee2000020f000 */
[----:B------:R-:W-:Y:S02]  /*0870*/  IMAD.MOV.U32 R13, RZ, RZ, -0x1 ;  /* 0xffffffffff0d7424 */ /* 0x000fe400078e00ff */
[----:B------:R-:W-:-:S04]  /*0880*/  IMAD R9, R9, R21, R12 ;  /* 0x0000001509097224 */ /* 0x000fc800078e020c */
[----:B------:R-:W4:Y:S01]  /*0890*/  LDC R18, c[0x0][0x608] ;  /* 0x00018200ff127b82 */ /* 0x000f220000000800 */
[----:B------:R-:W-:Y:S01]  /*08a0*/  IMAD.IADD R11, R11, 0x1, R9 ;  /* 0x000000010b0b7824 */ /* 0x000fe200078e0209 */
[----:B0-----:R-:W-:Y:S02]  /*08b0*/  ISETP.NE.U32.AND P0, PT, R22, RZ, PT ;  /* 0x000000ff1600720c */ /* 0x001fe40003f05070 */
[----:B------:R-:W-:Y:S02]  /*08c0*/  I2FP.F32.U32 R9, R8 ;  /* 0x0000000800097245 */ /* 0x000fe40000201000 */
[----:B------:R-:W-:Y:S02]  /*08d0*/  ISETP.NE.AND.EX P0, PT, R23, RZ, PT, P0 ;  /* 0x000000ff1700720c */ /* 0x000fe40003f05300 */
[----:B------:R-:W0:Y:S01]  /*08e0*/  LDC R12, c[0x0][0x658] ;  /* 0x00019600ff0c7b82 */ /* 0x000e220000000800 */
[-C--:B-1----:R-:W-:Y:S01]  /*08f0*/  SHF.R.U64 R16, R10, R14.reuse, R11 ;  /* 0x0000000e0a107219 */ /* 0x082fe2000000120b */
[----:B---3--:R-:W-:Y:S01]  /*0900*/  IMAD.MOV R10, RZ, RZ, -R3 ;  /* 0x000000ffff0a7224 */ /* 0x008fe200078e0a03 */
[----:B------:R-:W-:-:S05]  /*0910*/  SHF.R.U32.HI R11, RZ, R14, R11 ;  /* 0x0000000eff0b7219 */ /* 0x000fca000001160b */
[----:B------:R-:W1:Y:S01]  /*0920*/  LDC R17, c[0x0][0x148] ;  /* 0x00005200ff117b82 */ /* 0x000e620000000800 */
[----:B--2---:R-:W-:Y:S02]  /*0930*/  IMAD R3, R7, R10, R6 ;  /* 0x0000000a07037224 */ /* 0x004fe400078e0206 */
[----:B------:R-:W-:-:S04]  /*0940*/  FMUL R7, R9, UR4 ;  /* 0x0000000409077c20 */ /* 0x000fc80008400000 */
[----:B------:R2:W3:Y:S01]  /*0950*/  F2I.U32.TRUNC.NTZ R15, R7 ;  /* 0x00000007000f7305 */ /* 0x0004e2000020f000 */
[----:B------:R-:W1:Y:S01]  /*0960*/  LDC R21, c[0x0][0x600] ;  /* 0x00018000ff157b82 */ /* 0x000e620000000800 */
[-CC-:B----4-:R-:W-:Y:S02]  /*0970*/  SHF.R.U64 R27, R16, R18.reuse, R11.reuse ;  /* 0x00000012101b7219 */ /* 0x190fe4000000120b */
[----:B------:R-:W-:Y:S01]  /*0980*/  SHF.R.U32.HI R9, RZ, R18, R11 ;  /* 0x00000012ff097219 */ /* 0x000fe2000001160b */
[----:B------:R-:W-:-:S04]  /*0990*/  IMAD.MOV.U32 R11, RZ, RZ, 0x1 ;  /* 0x00000001ff0b7424 */ /* 0x000fc800078e00ff */
[----:B------:R-:W4:Y:S01]  /*09a0*/  LDC R20, c[0x0][0x648] ;  /* 0x00019200ff147b82 */ /* 0x000f220000000800 */
[-C--:B0-----:R-:W-:Y:S02]  /*09b0*/  SHF.L.U32 R6, R13, R12.reuse, RZ ;  /* 0x0000000c0d067219 */ /* 0x081fe400000006ff */
[-CC-:B------:R-:W-:Y:S02]  /*09c0*/  SHF.R.U64 R18, R27, R12.reuse, R9.reuse ;  /* 0x0000000c1b127219 */ /* 0x180fe40000001209 */
[----:B------:R-:W-:Y:S02]  /*09d0*/  SHF.R.U32.HI R19, RZ, R12, R9 ;  /* 0x0000000cff137219 */ /* 0x000fe40000011609 */
[----:B------:R-:W-:Y:S01]  /*09e0*/  LOP3.LUT R14, RZ, R6, RZ, 0x33, !PT ;  /* 0x00000006ff0e7212 */ /* 0x000fe200078e33ff */
[----:B------:R-:W0:Y:S01]  /*09f0*/  LDC R25, c[0x0][0x638] ;  /* 0x00018e00ff197b82 */ /* 0x000e220000000800 */
[----:B------:R-:W-:Y:S01]  /*0a00*/  SHF.L.U32 R9, R11, R12, RZ ;  /* 0x0000000c0b097219 */ /* 0x000fe200000006ff */
[----:B------:R-:W-:-:S02]  /*0a10*/  IMAD.MOV.U32 R6, RZ, RZ, R18 ;  /* 0x000000ffff067224 */ /* 0x000fc400078e0012 */
[----:B--2---:R-:W-:-:S04]  /*0a20*/  IMAD.MOV.U32 R7, RZ, RZ, R19 ;  /* 0x000000ffff077224 */ /* 0x004fc800078e0013 */
[----:B------:R-:W2:Y:S01]  /*0a30*/  LDC R24, c[0x0][0x610] ;  /* 0x00018400ff187b82 */ /* 0x000ea20000000800 */
[----:B---3--:R-:W-:Y:S05]  /*0a40*/  @!P0 BRA `(.L_x_6) ;  /* 0x0000000000288947 */ /* 0x008fea0003800000 */
[----:B------:R-:W3:Y:S02]  /*0a50*/  LDC R13, c[0x0][0x64c] ;  /* 0x00019300ff0d7b82 */ /* 0x000ee40000000800 */
[----:B---3--:R-:W-:-:S05]  /*0a60*/  IADD3 R13, P0, R18, R13, RZ ;  /* 0x0000000d120d7210 */ /* 0x008fca0007f1e0ff */
        /* <DEDUP_REMOVED lines=8> */
.L_x_6:
[----:B----4-:R-:W-:Y:S01]  /*0af0*/  SHF.R.U64 R6, R6, R20, R7 ;  /* 0x0000001406067219 */ /* 0x010fe20000001207 */
[----:B-1----:R-:W-:Y:S01]  /*0b00*/  VIADD R7, R21, 0xffffffff ;  /* 0xffffffff15077836 */ /* 0x002fe20000000000 */
[----:B------:R-:W-:Y:S01]  /*0b10*/  LOP3.LUT R14, R27, R14, RZ, 0xc0, !PT ;  /* 0x0000000e1b0e7212 */ /* 0x000fe200078ec0ff */
[----:B------:R-:W-:Y:S02]  /*0b20*/  IMAD.MOV R15, RZ, RZ, -R15 ;  /* 0x000000ffff0f7224 */ /* 0x000fe400078e0a0f */
[----:B------:R-:W-:Y:S01]  /*0b30*/  IMAD.MOV R10, RZ, RZ, -R6 ;  /* 0x000000ffff0a7224 */ /* 0x000fe200078e0a06 */
[----:B------:R-:W-:Y:S01]  /*0b40*/  LOP3.LUT R7, R16, R7, RZ, 0xc0, !PT ;  /* 0x0000000710077212 */ /* 0x000fe200078ec0ff */
[----:B------:R-:W-:Y:S02]  /*0b50*/  IMAD R14, R9, R6, R14 ;  /* 0x00000006090e7224 */ /* 0x000fe400078e020e */
[----:B------:R-:W-:Y:S02]  /*0b60*/  @P4 IMAD R3, R17, R15, R8 ;  /* 0x0000000f11034224 */ /* 0x000fe400078e0208 */
[----:B0-----:R-:W-:-:S02]  /*0b70*/  IMAD R6, R10, R25, R18 ;  /* 0x000000190a067224 */ /* 0x001fc400078e0212 */
[----:B--2---:R-:W-:Y:S02]  /*0b80*/  IMAD R3, R14, R24, R3 ;  /* 0x000000180e037224 */ /* 0x004fe400078e0203 */
[----:B------:R-:W-:Y:S02]  /*0b90*/  IMAD R6, R6, R21, R7 ;  /* 0x0000001506067224 */ /* 0x000fe400078e0207 */
[----:B------:R-:W-:-:S03]  /*0ba0*/  IMAD.MOV.U32 R9, RZ, RZ, 0x1 ;  /* 0x00000001ff097424 */ /* 0x000fc600078e00ff */
[----:B------:R-:W-:Y:S02]  /*0bb0*/  SEL R12, R6, R3, !P4 ;  /* 0x00000003060c7207 */ /* 0x000fe40006000000 */
[----:B------:R-:W-:-:S07]  /*0bc0*/  SEL R16, R3, R6, !P4 ;  /* 0x0000000603107207 */ /* 0x000fce0006000000 */
.L_x_4:
[----:B------:R-:W-:-:S08]  /*0bd0*/  NOP ;  /* 0x0000000000007918 */ /* 0x000fd00000000000 */
[----:B------:R-:W0:Y:S02]  /*0be0*/  USETMAXREG.TRY_ALLOC.CTAPOOL UP0, 0xe8 ;  /* 0x000000e8000079c8 */ /* 0x000e240008000600 */
[----:B0-----:R-:W-:-:S13]  /*0bf0*/  PLOP3.LUT P0, PT, PT, PT, UP0, 0x80, 0x0 ;  /* 0x000000000000781c */ /* 0x001fda0003f0f008 */
[----:B------:R-:W-:Y:S05]  /*0c00*/  @!P0 BRA `(.L_x_4) ;  /* 0xfffffffc00f08947 */ /* 0x000fea000383ffff */
[----:B------:R-:W-:Y:S01]  /*0c10*/  ULDC.64 UR4, c[0x0][0x598] ;  /* 0x0001660000047ab9 */ /* 0x000fe20000000a00 */
[----:B------:R-:W-:Y:S01]  /*0c20*/  ULDC.64 UR16, c[0x0][0x208] ;  /* 0x0000820000107ab9 */ /* 0x000fe20000000a00 */
[----:B------:R-:W-:-:S04]  /*0c30*/  ISETP.NE.U32.AND P0, PT, RZ, UR4, PT ;  /* 0x00000004ff007c0c */ /* 0x000fc8000bf05070 */
[----:B------:R-:W-:-:S13]  /*0c40*/  ISETP.NE.AND.EX P0, PT, RZ, UR5, PT, P0 ;  /* 0x00000005ff007c0c */ /* 0x000fda000bf05300 */
[----:B------:R-:W-:Y:S05]  /*0c50*/  @!P0 BRA `(.L_x_7) ;  /* 0x00000000001c8947 */ /* 0x000fea0003800000 */
[----:B------:R-:W0:Y:S02]  /*0c60*/  LDC.64 R6, c[0x0][0x598] ;  /* 0x00016600ff067b82 */ /* 0x000e240000000a00 */
[----:B0-----:R-:W2:Y:S02]  /*0c70*/  LDG.E.64 R6, desc[UR16][R6.64] ;  /* 0x0000001006067981 */ /* 0x001ea4000c1e1b00 */
[----:B--2---:R-:W-:-:S04]  /*0c80*/  ISETP.NE.U32.AND P0, PT, R6, RZ, PT ;  /* 0x000000ff0600720c */ /* 0x004fc80003f05070 */
[----:B------:R-:W-:-:S13]  /*0c90*/  ISETP.NE.AND.EX P0, PT, R7, RZ, PT, P0 ;  /* 0x000000ff0700720c */ /* 0x000fda0003f05300 */
[----:B------:R-:W-:Y:S05]  /*0ca0*/  @!P0 BRA `(.L_x_7) ;  /* 0x0000000000088947 */ /* 0x000fea0003800000 */
[----:B------:R0:W5:Y:S01]  /*0cb0*/  LD.E R3, desc[UR16][R6.64] ;  /* 0x0000001006037980 */ /* 0x000162000c101900 */
[----:B------:R-:W-:Y:S05]  /*0cc0*/  BRA `(.L_x_8) ;  /* 0x0000000000207947 */ /* 0x000fea0003800000 */
.L_x_7:
[----:B------:R-:W-:Y:S02]  /*0cd0*/  ULDC.64 UR4, c[0x0][0x588] ;  /* 0x0001620000047ab9 */ /* 0x000fe40000000a00 */
[----:B------:R-:W-:-:S04]  /*0ce0*/  ISETP.NE.U32.AND P0, PT, RZ, UR4, PT ;  /* 0x00000004ff007c0c */ /* 0x000fc8000bf05070 */
[----:B------:R-:W-:-:S13]  /*0cf0*/  ISETP.NE.AND.EX P0, PT, RZ, UR5, PT, P0 ;  /* 0x00000005ff007c0c */ /* 0x000fda000bf05300 */
[----:B------:R-:W-:Y:S05]  /*0d00*/  @!P0 BRA `(.L_x_9) ;  /* 0x00000000000c8947 */ /* 0x000fea0003800000 */
[----:B------:R-:W0:Y:S02]  /*0d10*/  LDC.64 R6, c[0x0][0x588] ;  /* 0x00016200ff067b82 */ /* 0x000e240000000a00 */
[----:B0-----:R1:W5:Y:S01]  /*0d20*/  LDG.E R3, desc[UR16][R6.64] ;  /* 0x0000001006037981 */ /* 0x001362000c1e1900 */
[----:B------:R-:W-:Y:S05]  /*0d30*/  BRA `(.L_x_8) ;  /* 0x0000000000047947 */ /* 0x000fea0003800000 */
.L_x_9:
[----:B------:R-:W2:Y:S02]  /*0d40*/  LDC R3, c[0x0][0x580] ;  /* 0x00016000ff037b82 */ /* 0x000ea40000000800 */
.L_x_8:
[----:B------:R-:W-:Y:S02]  /*0d50*/  ULDC.64 UR4, c[0x0][0x5a0] ;  /* 0x0001680000047ab9 */ /* 0x000fe40000000a00 */
[----:B------:R-:W-:-:S04]  /*0d60*/  ISETP.NE.U32.AND P0, PT, RZ, UR4, PT ;  /* 0x00000004ff007c0c */ /* 0x000fc8000bf05070 */
[----:B------:R-:W-:-:S13]  /*0d70*/  ISETP.NE.AND.EX P0, PT, RZ, UR5, PT, P0 ;  /* 0x00000005ff007c0c */ /* 0x000fda000bf05300 */
[----:B------:R-:W-:Y:S05]  /*0d80*/  @!P0 BRA `(.L_x_10) ;  /* 0x00000000001c8947 */ /* 0x000fea0003800000 */
[----:B01----:R-:W0:Y:S02]  /*0d90*/  LDC.64 R6, c[0x0][0x5a0] ;  /* 0x00016800ff067b82 */ /* 0x003e240000000a00 */
[----:B0-----:R-:W3:Y:S02]  /*0da0*/  LDG.E.64 R6, desc[UR16][R6.64] ;  /* 0x0000001006067981 */ /* 0x001ee4000c1e1b00 */
[----:B---3--:R-:W-:-:S04]  /*0db0*/  ISETP.NE.U32.AND P0, PT, R6, RZ, PT ;  /* 0x000000ff0600720c */ /* 0x008fc80003f05070 */
[----:B------:R-:W-:-:S13]  /*0dc0*/  ISETP.NE.AND.EX P0, PT, R7, RZ, PT, P0 ;  /* 0x000000ff0700720c */ /* 0x000fda0003f05300 */
[----:B------:R-:W-:Y:S05]  /*0dd0*/  @!P0 BRA `(.L_x_10) ;  /* 0x0000000000088947 */ /* 0x000fea0003800000 */
[----:B------:R0:W5:Y:S01]  /*0de0*/  LD.E R10, desc[UR16][R6.64] ;  /* 0x00000010060a7980 */ /* 0x000162000c101900 */
[----:B------:R-:W-:Y:S05]  /*0df0*/  BRA `(.L_x_11) ;  /* 0x0000000000207947 */ /* 0x000fea0003800000 */
.L_x_10:
[----:B------:R-:W-:Y:S02]  /*0e00*/  ULDC.64 UR4, c[0x0][0x590] ;  /* 0x0001640000047ab9 */ /* 0x000fe40000000a00 */
[----:B------:R-:W-:-:S04]  /*0e10*/  ISETP.NE.U32.AND P0, PT, RZ, UR4, PT ;  /* 0x00000004ff007c0c */ /* 0x000fc8000bf05070 */
[----:B------:R-:W-:-:S13]  /*0e20*/  ISETP.NE.AND.EX P0, PT, RZ, UR5, PT, P0 ;  /* 0x00000005ff007c0c */ /* 0x000fda000bf05300 */
[----:B------:R-:W-:Y:S05]  /*0e30*/  @!P0 BRA `(.L_x_12) ;  /* 0x00000000000c8947 */ /* 0x000fea0003800000 */
[----:B------:R-:W3:Y:S02]  /*0e40*/  LDC.64 R10, c[0x0][0x590] ;  /* 0x00016400ff0a7b82 */ /* 0x000ee40000000a00 */
[----:B---3--:R3:W5:Y:S01]  /*0e50*/  LDG.E R10, desc[UR16][R10.64] ;  /* 0x000000100a0a7981 */ /* 0x008762000c1e1900 */
[----:B------:R-:W-:Y:S05]  /*0e60*/  BRA `(.L_x_11) ;  /* 0x0000000000047947 */ /* 0x000fea0003800000 */
.L_x_12:
[----:B------:R-:W4:Y:S02]  /*0e70*/  LDC R10, c[0x0][0x584] ;  /* 0x00016100ff0a7b82 */ /* 0x000f240000000800 */
.L_x_11:
[----:B------:R-:W-:-:S13]  /*0e80*/  LOP3.LUT P0, RZ, R9, 0xff, RZ, 0xc0, !PT ;  /* 0x000000ff09ff7812 */ /* 0x000fda000780c0ff */
[----:B------:R-:W-:Y:S05]  /*0e90*/  @!P0 EXIT ;  /* 0x000000000000894d */ /* 0x000fea0003800000 */
[----:B------:R-:W-:Y:S01]  /*0ea0*/  ULDC UR4, c[0x0][0x28c] ;  /* 0x0000a30000047ab9 */ /* 0x000fe20000000800 */
[----:B------:R-:W-:Y:S01]  /*0eb0*/  LOP3.LUT R80, R4, 0x1, RZ, 0xfc, !PT ;  /* 0x0000000104507812 */ /* 0x000fe200078efcff */
[----:B------:R-:W-:-:S04]  /*0ec0*/  UIADD3 UR4, UR4, 0x7f, URZ ;  /* 0x0000007f04047890 */ /* 0x000fc8000fffe03f */
[----:B------:R-:W-:-:S04]  /*0ed0*/  USHF.R.S32.HI UR5, URZ, 0x1f, UR4 ;  /* 0x0000001f3f057899 */ /* 0x000fc80008011404 */
[----:B------:R-:W-:-:S03]  /*0ee0*/  ULEA.HI UR5, UR5, UR4, URZ, 0x7 ;  /* 0x0000000405057291 */ /* 0x000fc6000f8f383f */
[----:B------:R-:W-:Y:S01]  /*0ef0*/  UMOV UR4, URZ ;  /* 0x0000003f00047c82 */ /* 0x000fe20008000000 */
[----:B------:R-:W-:-:S03]  /*0f00*/  USHF.R.S32.HI UR9, URZ, 0x7, UR5 ;  /* 0x000000073f097899 */ /* 0x000fc60008011405 */
[----:B------:R-:W-:-:S09]  /*0f10*/  UMOV UR5, URZ ;  /* 0x0000003f00057c82 */ /* 0x000fd20008000000 */
.L_x_101:
[----:B01----:R-:W-:Y:S01]  /*0f20*/  LOP3.LUT R6, R2, 0x80, RZ, 0xc0, !PT ;  /* 0x0000008002067812 */ /* 0x003fe200078ec0ff */
[----:B------:R-:W0:Y:S01]  /*0f30*/  S2UR UR13, SR_CgaCtaId ;  /* 0x00000000000d79c3 */ /* 0x000e220000008800 */
[----:B------:R-:W-:Y:S01]  /*0f40*/  UMOV UR12, 0x400 ;  /* 0x00000400000c7882 */ /* 0x000fe20000000000 */
[----:B------:R-:W-:Y:S01]  /*0f50*/  UMOV UR6, URZ ;  /* 0x0000003f00067c82 */ /* 0x000fe20008000000 */
[----:B------:R-:W-:Y:S01]  /*0f60*/  SHF.R.U32.HI R6, RZ, 0x7, R6 ;  /* 0x00000007ff067819 */ /* 0x000fe20000011606 */
[----:B------:R-:W-:Y:S01]  /*0f70*/  UMOV UR7, URZ ;  /* 0x0000003f00077c82 */ /* 0x000fe20008000000 */
[----:B------:R-:W-:Y:S01]  /*0f80*/  UMOV UR18, UR5 ;  /* 0x0000000500127c82 */ /* 0x000fe20008000000 */
[----:B------:R-:W-:Y:S01]  /*0f90*/  CS2R R14, SRZ ;  /* 0x00000000000e7805 */ /* 0x000fe2000001ff00 */
[----:B---3--:R-:W-:Y:S01]  /*0fa0*/  IMAD.MOV.U32 R11, RZ, RZ, RZ ;  /* 0x000000ffff0b7224 */ /* 0x008fe200078e00ff */
[----:B------:R-:W1:Y:S01]  /*0fb0*/  LDC R7, c[0x0][0x28c] ;  /* 0x0000a300ff077b82 */ /* 0x000e620000000800 */
[----:B------:R-:W3:Y:S01]  /*0fc0*/  SHFL.IDX PT, R6, R6, RZ, 0x1f ;  /* 0x00001fff06067589 */ /* 0x000ee200000e0000 */
[----:B------:R-:W-:-:S02]  /*0fd0*/  CS2R R18, SRZ ;  /* 0x0000000000127805 */ /* 0x000fc4000001ff00 */
[----:B------:R-:W-:Y:S02]  /*0fe0*/  CS2R R20, SRZ ;  /* 0x0000000000147805 */ /* 0x000fe4000001ff00 */
[----:B------:R-:W-:Y:S02]  /*0ff0*/  CS2R R22, SRZ ;  /* 0x0000000000167805 */ /* 0x000fe4000001ff00 */
[----:B------:R-:W-:Y:S02]  /*1000*/  CS2R R56, SRZ ;  /* 0x0000000000387805 */ /* 0x000fe4000001ff00 */
[----:B------:R-:W-:Y:S02]  /*1010*/  CS2R R58, SRZ ;  /* 0x00000000003a7805 */ /* 0x000fe4000001ff00 */
[----:B------:R-:W-:Y:S02]  /*1020*/  CS2R R60, SRZ ;  /* 0x00000000003c7805 */ /* 0x000fe4000001ff00 */
[----:B------:R-:W-:-:S02]  /*1030*/  CS2R R62, SRZ ;  /* 0x00000000003e7805 */ /* 0x000fc4000001ff00 */
[----:B------:R-:W-:Y:S02]  /*1040*/  CS2R R64, SRZ ;  /* 0x0000000000407805 */ /* 0x000fe4000001ff00 */
[----:B------:R-:W-:Y:S01]  /*1050*/  CS2R R66, SRZ ;  /* 0x0000000000427805 */ /* 0x000fe2000001ff00 */
[----:B------:R-:W-:Y:S01]  /*1060*/  IMAD.MOV.U32 R68, RZ, RZ, RZ ;  /* 0x000000ffff447224 */ /* 0x000fe200078e00ff */
[----:B------:R-:W-:Y:S02]  /*1070*/  CS2R R70, SRZ ;  /* 0x0000000000467805 */ /* 0x000fe4000001ff00 */
[----:B------:R-:W-:Y:S02]  /*1080*/  CS2R R72, SRZ ;  /* 0x0000000000487805 */ /* 0x000fe4000001ff00 */
[----:B------:R-:W-:Y:S02]  /*1090*/  CS2R R74, SRZ ;  /* 0x00000000004a7805 */ /* 0x000fe4000001ff00 */
[----:B------:R-:W-:-:S02]  /*10a0*/  CS2R R76, SRZ ;  /* 0x00000000004c7805 */ /* 0x000fc4000001ff00 */
[----:B------:R-:W-:Y:S01]  /*10b0*/  CS2R R78, SRZ ;  /* 0x00000000004e7805 */ /* 0x000fe2000001ff00 */
[----:B------:R-:W-:Y:S01]  /*10c0*/  IMAD.U32 R9, RZ, RZ, UR4 ;  /* 0x00000004ff097e24 */ /* 0x000fe2000f8e00ff */
[----:B------:R-:W-:Y:S02]  /*10d0*/  CS2R R24, SRZ ;  /* 0x0000000000187805 */ /* 0x000fe4000001ff00 */
[----:B------:R-:W-:Y:S02]  /*10e0*/  CS2R R26, SRZ ;  /* 0x00000000001a7805 */ /* 0x000fe4000001ff00 */
[----:B------:R-:W-:Y:S02]  /*10f0*/  CS2R R28, SRZ ;  /* 0x00000000001c7805 */ /* 0x000fe4000001ff00 */
[----:B------:R-:W-:Y:S02]  /*1100*/  CS2R R30, SRZ ;  /* 0x00000000001e7805 */ /* 0x000fe4000001ff00 */
[----:B------:R-:W-:-:S02]  /*1110*/  CS2R R32, SRZ ;  /* 0x0000000000207805 */ /* 0x000fc4000001ff00 */
[----:B------:R-:W-:Y:S02]  /*1120*/  CS2R R34, SRZ ;  /* 0x0000000000227805 */ /* 0x000fe4000001ff00 */
[----:B-1----:R-:W-:Y:S02]  /*1130*/  ISETP.GE.AND P0, PT, R7, 0x1, PT ;  /* 0x000000010700780c */ /* 0x002fe40003f06270 */
[----:B------:R-:W-:Y:S02]  /*1140*/  CS2R R36, SRZ ;  /* 0x0000000000247805 */ /* 0x000fe4000001ff00 */
[----:B---3--:R-:W-:Y:S02]  /*1150*/  R2UR UR8, R6 ;  /* 0x00000000060872ca */ /* 0x008fe400000e0000 */
[----:B------:R-:W-:Y:S02]  /*1160*/  CS2R R38, SRZ ;  /* 0x0000000000267805 */ /* 0x000fe4000001ff00 */
[----:B------:R-:W-:-:S02]  /*1170*/  CS2R R40, SRZ ;  /* 0x0000000000287805 */ /* 0x000fc4000001ff00 */
[----:B------:R-:W-:Y:S02]  /*1180*/  CS2R R42, SRZ ;  /* 0x00000000002a7805 */ /* 0x000fe4000001ff00 */
[----:B------:R-:W-:Y:S02]  /*1190*/  CS2R R44, SRZ ;  /* 0x00000000002c7805 */ /* 0x000fe4000001ff00 */
[----:B------:R-:W-:Y:S02]  /*11a0*/  CS2R R46, SRZ ;  /* 0x00000000002e7805 */ /* 0x000fe4000001ff00 */
[----:B------:R-:W-:Y:S02]  /*11b0*/  CS2R R48, SRZ ;  /* 0x0000000000307805 */ /* 0x000fe4000001ff00 */
[----:B------:R-:W-:Y:S02]  /*11c0*/  CS2R R50, SRZ ;  /* 0x0000000000327805 */ /* 0x000fe4000001ff00 */
[----:B------:R-:W-:-:S02]  /*11d0*/  CS2R R52, SRZ ;  /* 0x0000000000347805 */ /* 0x000fc4000001ff00 */
[----:B------:R-:W-:Y:S01]  /*11e0*/  CS2R R54, SRZ ;  /* 0x0000000000367805 */ /* 0x000fe2000001ff00 */
[----:B------:R-:W-:-:S04]  /*11f0*/  ULEA.HI UR10, UR8, UR8, URZ, 0x1 ;  /* 0x00000008080a7291 */ /* 0x000fc8000f8f083f */
[----:B------:R-:W-:Y:S02]  /*1200*/  ULOP3.LUT UR11, UR10, 0x7fffe, URZ, 0xc0, !UPT ;  /* 0x0007fffe0a0b7892 */ /* 0x000fe4000f8ec03f */
[----:B0-----:R-:W-:Y:S02]  /*1210*/  ULEA UR10, UR13, UR12, 0x18 ;  /* 0x0000000c0d0a7291 */ /* 0x001fe4000f8ec03f */
[----:B------:R-:W-:-:S03]  /*1220*/  UIADD3 UR11, UR8, -UR11, URZ ;  /* 0x8000000b080b7290 */ /* 0x000fc6000fffe03f */
[----:B------:R-:W-:Y:S01]  /*1230*/  UMOV UR8, URZ ;  /* 0x0000003f00087c82 */ /* 0x000fe20008000000 */
[----:B------:R-:W-:-:S04]  /*1240*/  ULEA UR11, UR11, UR10, 0xd ;  /* 0x0000000a0b0b7291 */ /* 0x000fc8000f8e683f */
[----:B------:R-:W-:-:S04]  /*1250*/  UIADD3 UR11, UR11, 0x100, URZ ;  /* 0x000001000b0b7890 */ /* 0x000fc8000fffe03f */
[----:B------:R-:W-:-:S04]  /*1260*/  USHF.R.U32.HI UR11, URZ, 0x4, UR11 ;  /* 0x000000043f0b7899 */ /* 0x000fc8000801160b */
[----:B------:R-:W-:Y:S01]  /*1270*/  ULOP3.LUT UR11, UR11, 0x3fff, URZ, 0xc0, !UPT ;  /* 0x00003fff0b0b7892 */ /* 0x000fe2000f8ec03f */
[----:B-----5:R-:W-:Y:S11]  /*1280*/  @!P0 BRA `(.L_x_13) ;  /* 0x0000000400a08947 */ /* 0x020ff60003800000 */
[----:B------:R-:W-:-:S13]  /*1290*/  ISETP.NE.AND P1, PT, R80, 0x3, PT ;  /* 0x000000035000780c */ /* 0x000fda0003f25270 */
[----:B------:R-:W-:Y:S05]  /*12a0*/  @!P1 BRA `(.L_x_14) ;  /* 0x0000000000049947 */ /* 0x000fea0003800000 */
[----:B------:R-:W-:Y:S01]  /*12b0*/  BPT.TRAP 0x1 ;  /* 0x000000040000795c */ /* 0x000fe20000300000 */
.L_x_14:
[----:B------:R-:W-:Y:S01]  /*12c0*/  ULEA UR6, UR5, UR10, 0x3 ;  /* 0x0000000a05067291 */ /* 0x000fe2000f8e183f */
[----:B------:R-:W-:-:S05]  /*12d0*/  IMAD.U32 R6, RZ, RZ, UR4 ;  /* 0x00000004ff067e24 */ /* 0x000fca000f8e00ff */
[----:B------:R-:W-:-:S04]  /*12e0*/  SHF.L.U32 R6, R6, 0x1f, RZ ;  /* 0x0000001f06067819 */ /* 0x000fc800000006ff */
[----:B------:R0:W1:Y:S01]  /*12f0*/  SYNCS.PHASECHK.TRANS64.TRYWAIT P0, [UR6], R6 ;  /* 0x00000006ff0075a7 */ /* 0x0000620008000146 */
[----:B------:R-:W-:Y:S05]  /*1300*/  @!P1 BRA `(.L_x_15) ;  /* 0x0000000000049947 */ /* 0x000fea0003800000 */
[----:B------:R-:W-:Y:S01]  /*1310*/  BPT.TRAP 0x1 ;  /* 0x000000040000795c */ /* 0x000fe20000300000 */
.L_x_15:
[----:B-1----:R-:W-:Y:S05]  /*1320*/  @P0 BRA `(.L_x_16) ;  /* 0x0000000000080947 */ /* 0x002fea0003800000 */
[----:B------:R-:W1:Y:S02]  /*1330*/  SYNCS.PHASECHK.TRANS64.TRYWAIT P0, [UR6], R6 ;  /* 0x00000006ff0075a7 */ /* 0x000e640008000146 */
[----:B-1----:R-:W-:Y:S05]  /*1340*/  @!P0 BRA `(.L_x_17) ;  /* 0x00000054008c8947 */ /* 0x002fea0003800000 */
.L_x_16:
[----:B------:R-:W-:Y:S01]  /*1350*/  UIADD3 UR6, UR10, 0xc100, URZ ;  /* 0x0000c1000a067890 */ /* 0x000fe2000fffe03f */
[----:B------:R-:W-:Y:S01]  /*1360*/  WARPGROUP.ARRIVE ;  /* 0x00000000000079c5 */ /* 0x000fe20000000000 */
[----:B------:R-:W-:Y:S01]  /*1370*/  ULOP3.LUT UR8, UR11, 0x10000, URZ, 0xfc, !UPT ;  /* 0x000100000b087892 */ /* 0x000fe2000f8efc3f */
[----:B------:R-:W-:Y:S01]  /*1380*/  CS2R R14, SRZ ;  /* 0x00000000000e7805 */ /* 0x000fe2000001ff00 */
[----:B------:R-:W-:Y:S01]  /*1390*/  USHF.R.U32.HI UR6, URZ, 0x4, UR6 ;  /* 0x000000043f067899 */ /* 0x000fe20008011606 */
[----:B------:R-:W-:Y:S01]  /*13a0*/  IMAD.MOV.U32 R11, RZ, RZ, RZ ;  /* 0x000000ffff0b7224 */ /* 0x000fe200078e00ff */
[----:B------:R-:W-:Y:S01]  /*13b0*/  UMOV UR13, 0x40000040 ;  /* 0x40000040000d7882 */ /* 0x000fe20000000000 */
[----:B------:R-:W-:Y:S01]  /*13c0*/  UMOV UR15, 0x40000040 ;  /* 0x40000040000f7882 */ /* 0x000fe20000000000 */
[----:B------:R-:W-:Y:S01]  /*13d0*/  ULOP3.LUT UR6, UR6, 0x3fff, URZ, 0xc0, !UPT ;  /* 0x00003fff06067892 */ /* 0x000fe2000f8ec03f */
[----:B------:R-:W-:Y:S02]  /*13e0*/  CS2R R18, SRZ ;  /* 0x0000000000127805 */ /* 0x000fe4000001ff00 */
[----:B------:R-:W-:-:S02]  /*13f0*/  CS2R R20, SRZ ;  /* 0x0000000000147805 */ /* 0x000fc4000001ff00 */
[----:B------:R-:W-:Y:S01]  /*1400*/  CS2R R22, SRZ ;  /* 0x0000000000167805 */ /* 0x000fe2000001ff00 */
[----:B------:R-:W-:Y:S01]  /*1410*/  ULOP3.LUT UR7, UR6, 0x10000, URZ, 0xfc, !UPT ;  /* 0x0001000006077892 */ /* 0x000fe2000f8efc3f */
[----:B------:R-:W-:Y:S01]  /*1420*/  CS2R R56, SRZ ;  /* 0x0000000000387805 */ /* 0x000fe2000001ff00 */
[----:B------:R-:W-:Y:S01]  /*1430*/  ULEA UR6, UR5, UR8, 0xa ;  /* 0x0000000805067291 */ /* 0x000fe2000f8e503f */
[----:B------:R-:W-:Y:S01]  /*1440*/  CS2R R58, SRZ ;  /* 0x00000000003a7805 */ /* 0x000fe2000001ff00 */
[----:B------:R-:W-:Y:S01]  /*1450*/  ULEA UR7, UR5, UR7, 0x9 ;  /* 0x0000000705077291 */ /* 0x000fe2000f8e483f */
[----:B------:R-:W-:Y:S02]  /*1460*/  CS2R R60, SRZ ;  /* 0x00000000003c7805 */ /* 0x000fe4000001ff00 */
[----:B------:R-:W-:Y:S02]  /*1470*/  CS2R R62, SRZ ;  /* 0x00000000003e7805 */ /* 0x000fe4000001ff00 */
[----:B------:R-:W-:-:S02]  /*1480*/  CS2R R64, SRZ ;  /* 0x0000000000407805 */ /* 0x000fc4000001ff00 */
[----:B------:R-:W-:Y:S01]  /*1490*/  CS2R R66, SRZ ;  /* 0x0000000000427805 */ /* 0x000fe2000001ff00 */
[----:B------:R-:W-:Y:S01]  /*14a0*/  UMOV UR12, UR6 ;  /* 0x00000006000c7c82 */ /* 0x000fe20008000000 */
[----:B------:R-:W-:Y:S01]  /*14b0*/  IMAD.MOV.U32 R68, RZ, RZ, RZ ;  /* 0x000000ffff447224 */ /* 0x000fe200078e00ff */
[----:B------:R-:W-:Y:S01]  /*14c0*/  UMOV UR14, UR7 ;  /* 0x00000007000e7c82 */ /* 0x000fe20008000000 */
[----:B------:R-:W-:Y:S01]  /*14d0*/  CS2R R70, SRZ ;  /* 0x0000000000467805 */ /* 0x000fe2000001ff00 */
[----:B------:R-:W-:Y:S01]  /*14e0*/  QGMMA.64x64x32.F32.E4M3.E4M3 R24, gdesc[UR12], RZ, !UPT ;  /* 0x00e000000c1879f3 */ /* 0x000fe2000c7008ff */
[----:B------:R-:W-:Y:S01]  /*14f0*/  UIADD3 UR12, UR6, 0x2, URZ ;  /* 0x00000002060c7890 */ /* 0x000fe2000fffe03f */
[----:B------:R-:W-:Y:S01]  /*1500*/  CS2R R72, SRZ ;  /* 0x0000000000487805 */ /* 0x000fe2000001ff00 */
[----:B------:R-:W-:Y:S01]  /*1510*/  UIADD3 UR14, UR7, 0x2, URZ ;  /* 0x00000002070e7890 */ /* 0x000fe2000fffe03f */
[----:B------:R-:W-:Y:S01]  /*1520*/  CS2R R74, SRZ ;  /* 0x00000000004a7805 */ /* 0x000fe2000001ff00 */
[----:B------:R-:W-:Y:S01]  /*1530*/  UMOV UR13, 0x40000040 ;  /* 0x40000040000d7882 */ /* 0x000fe20000000000 */
[----:B------:R-:W-:Y:S01]  /*1540*/  UMOV UR15, 0x40000040 ;  /* 0x40000040000f7882 */ /* 0x000fe20000000000 */
[----:B------:R-:W-:-:S02]  /*1550*/  CS2R R76, SRZ ;  /* 0x00000000004c7805 */ /* 0x000fc4000001ff00 */
[----:B------:R-:W-:-:S03]  /*1560*/  CS2R R78, SRZ ;  /* 0x00000000004e7805 */ /* 0x000fc6000001ff00 */
[----:B------:R-:W-:Y:S01]  /*1570*/  QGMMA.64x64x32.F32.E4M3.E4M3 R24, gdesc[UR12], R24 ;  /* 0x00e000000c1879f3 */ /* 0x000fe20008700818 */
[----:B------:R-:W-:Y:S02]  /*1580*/  UIADD3 UR12, UR6, 0x4, URZ ;  /* 0x00000004060c7890 */ /* 0x000fe4000fffe03f */
[----:B------:R-:W-:Y:S01]  /*1590*/  UIADD3 UR14, UR7, 0x4, URZ ;  /* 0x00000004070e7890 */ /* 0x000fe2000fffe03f */
[----:B------:R-:W-:Y:S01]  /*15a0*/  UMOV UR13, 0x40000040 ;  /* 0x40000040000d7882 */ /* 0x000fe20000000000 */
[----:B------:R-:W-:-:S07]  /*15b0*/  UMOV UR15, 0x40000040 ;  /* 0x40000040000f7882 */ /* 0x000fce0000000000 */
[----:B------:R-:W-:Y:S01]  /*15c0*/  QGMMA.64x64x32.F32.E4M3.E4M3 R24, gdesc[UR12], R24 ;  /* 0x00e000000c1879f3 */ /* 0x000fe20008700818 */
[----:B------:R-:W-:Y:S02]  /*15d0*/  UIADD3 UR14, UR7, 0x6, URZ ;  /* 0x00000006070e7890 */ /* 0x000fe4000fffe03f */
[----:B------:R-:W-:Y:S01]  /*15e0*/  UIADD3 UR12, UR6, 0x6, URZ ;  /* 0x00000006060c7890 */ /* 0x000fe2000fffe03f */
[----:B------:R-:W-:Y:S01]  /*15f0*/  ULDC UR7, c[0x0][0x50c] ;  /* 0x0001430000077ab9 */ /* 0x000fe20000000800 */
[----:B------:R-:W-:Y:S01]  /*1600*/  UMOV UR13, 0x40000040 ;  /* 0x40000040000d7882 */ /* 0x000fe20000000000 */
[----:B------:R-:W-:Y:S01]  /*1610*/  UISETP.NE.AND UP0, UPT, UR7, 0x4, UPT ;  /* 0x000000040700788c */ /* 0x000fe2000bf05270 */
[----:B------:R-:W-:Y:S01]  /*1620*/  UMOV UR15, 0x40000040 ;  /* 0x40000040000f7882 */ /* 0x000fe20000000000 */
[----:B------:R-:W-:Y:S02]  /*1630*/  UMOV UR6, 0x4 ;  /* 0x0000000400067882 */ /* 0x000fe40000000000 */
[----:B------:R-:W-:-:S06]  /*1640*/  USEL UR7, URZ, 0x1, UP0 ;  /* 0x000000013f077887 */ /* 0x000fcc0008000000 */
[----:B------:R-:W-:Y:S01]  /*1650*/  ISETP.NE.AND P0, PT, RZ, UR7, PT ;  /* 0x00000007ff007c0c */ /* 0x000fe2000bf05270 */
[----:B------:R-:W-:-:S12]  /*1660*/  QGMMA.64x64x32.F32.E4M3.E4M3 R24, gdesc[UR12], R24, gsb0 ;  /* 0x00e000000c1879f3 */ /* 0x000fd80008000818 */
[----:B------:R-:W-:Y:S05]  /*1670*/  @!P0 BRA `(.L_x_18) ;  /* 0x0000000000888947 */ /* 0x000fea0003800000 */
[----:B------:R-:W-:Y:S02]  /*1680*/  WARPGROUP.DEPBAR.LE gsb0, 0x0 ;  /* 0x00008000000079c5 */ /* 0x000fe40000010000 */
[----:B------:R-:W-:-:S01]  /*1690*/  FADD R79, RZ, R24 ;  /* 0x00000018ff4f7221 */ /* 0x000fc20000000000 */
[----:B------:R-:W-:Y:S01]  /*16a0*/  FADD R78, RZ, R25 ;  /* 0x00000019ff4e7221 */ /* 0x000fe20000000000 */
        /* <DEDUP_REMOVED lines=30> */
[----:B------:R-:W-:-:S06]  /*1890*/  UMOV UR6, URZ ;  /* 0x0000003f00067c82 */ /* 0x000fcc0008000000 */
.L_x_18:
[----:B------:R-:W-:-:S04]  /*18a0*/  UIADD3 UR18, UR5, 0x1, URZ ;  /* 0x0000000105127890 */ /* 0x000fc8000fffe03f */
[----:B------:R-:W-:-:S04]  /*18b0*/  UISETP.NE.AND UP0, UPT, UR18, 0x3, UPT ;  /* 0x000000031200788c */ /* 0x000fc8000bf05270 */
[----:B------:R-:W-:Y:S02]  /*18c0*/  USEL UR8, URZ, 0x1, UP0 ;  /* 0x000000013f087887 */ /* 0x000fe40008000000 */
[----:B------:R-:W-:Y:S02]  /*18d0*/  USEL UR18, UR18, URZ, UP0 ;  /* 0x0000003f12127287 */ /* 0x000fe40008000000 */
[----:B------:R-:W-:-:S06]  /*18e0*/  ULOP3.LUT UR8, UR4, UR8, URZ, 0x3c, !UPT ;  /* 0x0000000804087292 */ /* 0x000fcc000f8e3c3f */
[----:B------:R-:W-:Y:S01]  /*18f0*/  IMAD.U32 R9, RZ, RZ, UR8 ;  /* 0x00000008ff097e24 */ /* 0x000fe2000f8e00ff */
[----:B------:R-:W-:-:S06]  /*1900*/  UMOV UR8, 0x1 ;  /* 0x0000000100087882 */ /* 0x000fcc0000000000 */
.L_x_13:
[----:B------:R-:W-:-:S04]  /*1910*/  UISETP.LT.AND UP0, UPT, UR9, 0x1, UPT ;  /* 0x000000010900788c */ /* 0x000fc8000bf01270 */
[----:B------:R-:W-:-:S04]  /*1920*/  USEL UR12, UR9, 0x1, UP0 ;  /* 0x00000001090c7887 */ /* 0x000fc80008000000 */
[----:B------:R-:W-:-:S04]  /*1930*/  UIADD3 UR12, UR9, -UR12, URZ ;  /* 0x8000000c090c7290 */ /* 0x000fc8000fffe03f */
[----:B------:R-:W-:-:S06]  /*1940*/  UISETP.GE.AND UP0, UPT, UR12, 0x1, UPT ;  /* 0x000000010c00788c */ /* 0x000fcc000bf06270 */
[----:B------:R-:W-:-:S13]  /*1950*/  PLOP3.LUT P0, PT, PT, PT, UP0, 0x80, 0x0 ;  /* 0x000000000000781c */ /* 0x000fda0003f0f008 */
[----:B------:R-:W-:Y:S05]  /*1960*/  @!P0 BRA `(.L_x_19) ;  /* 0x0000000400b48947 */ /* 0x000fea0003800000 */
[----:B01----:R-:W-:Y:S01]  /*1970*/  IMAD.U32 R6, RZ, RZ, UR12 ;  /* 0x0000000cff067e24 */ /* 0x003fe2000f8e00ff */
[----:B------:R-:W-:Y:S01]  /*1980*/  UMOV UR19, UR5 ;  /* 0x0000000500137c82 */ /* 0x000fe20008000000 */
[----:B------:R-:W-:-:S05]  /*1990*/  ULDC UR20, c[0x0][0x50c] ;  /* 0x0001430000147ab9 */ /* 0x000fca0000000800 */
.L_x_27:
[----:B------:R-:W-:-:S13]  /*19a0*/  ISETP.NE.AND P1, PT, R80, 0x3, PT ;  /* 0x000000035000780c */ /* 0x000fda0003f25270 */
[----:B01----:R-:W-:Y:S05]  /*19b0*/  @!P1 BRA `(.L_x_20) ;  /* 0x0000000000049947 */ /* 0x003fea0003800000 */
[----:B------:R-:W-:Y:S01]  /*19c0*/  BPT.TRAP 0x1 ;  /* 0x000000040000795c */ /* 0x000fe20000300000 */
.L_x_20:
[----:B------:R-:W0:Y:S01]  /*19d0*/  S2UR UR12, SR_CgaCtaId ;  /* 0x00000000000c79c3 */ /* 0x000e220000008800 */
[----:B------:R-:W-:Y:S01]  /*19e0*/  UMOV UR10, 0x400 ;  /* 0x00000400000a7882 */ /* 0x000fe20000000000 */
[----:B------:R-:W-:Y:S01]  /*19f0*/  SHF.L.U32 R7, R9, 0x1f, RZ ;  /* 0x0000001f09077819 */ /* 0x000fe200000006ff */
[----:B0-----:R-:W-:-:S04]  /*1a00*/  ULEA UR10, UR12, UR10, 0x18 ;  /* 0x0000000a0c0a7291 */ /* 0x001fc8000f8ec03f */
[----:B------:R-:W-:-:S09]  /*1a10*/  ULEA UR12, UR18, UR10, 0x3 ;  /* 0x0000000a120c7291 */ /* 0x000fd2000f8e183f */
[----:B------:R0:W1:Y:S01]  /*1a20*/  SYNCS.PHASECHK.TRANS64.TRYWAIT P0, [UR12], R7 ;  /* 0x00000007ff0075a7 */ /* 0x000062000800014c */
[----:B------:R-:W-:Y:S05]  /*1a30*/  @!P1 BRA `(.L_x_21) ;  /* 0x0000000000049947 */ /* 0x000fea0003800000 */
[----:B------:R-:W-:Y:S01]  /*1a40*/  BPT.TRAP 0x1 ;  /* 0x000000040000795c */ /* 0x000fe20000300000 */
.L_x_21:
[----:B-1----:R-:W-:Y:S05]  /*1a50*/  @P0 BRA `(.L_x_22) ;  /* 0x0000000000080947 */ /* 0x002fea0003800000 */
[----:B------:R-:W1:Y:S02]  /*1a60*/  SYNCS.PHASECHK.TRANS64.TRYWAIT P0, [UR12], R7 ;  /* 0x00000007ff0075a7 */ /* 0x000e64000800014c */
[----:B-1----:R-:W-:Y:S05]  /*1a70*/  @!P0 BRA `(.L_x_23) ;  /* 0x0000004c00d88947 */ /* 0x002fea0003800000 */
.L_x_22:
[----:B------:R-:W-:Y:S01]  /*1a80*/  UIADD3 UR12, UR10, 0xc100, URZ ;  /* 0x0000c1000a0c7890 */ /* 0x000fe2000fffe03f */
[----:B------:R-:W-:Y:S01]  /*1a90*/  WARPGROUP.ARRIVE ;  /* 0x00000000000079c5 */ /* 0x000fe20000000000 */
[----:B------:R-:W-:Y:S02]  /*1aa0*/  UISETP.NE.AND UP0, UPT, UR7, URZ, UPT ;  /* 0x0000003f0700728c */ /* 0x000fe4000bf05270 */
[----:B------:R-:W-:Y:S02]  /*1ab0*/  USHF.R.U32.HI UR12, URZ, 0x4, UR12 ;  /* 0x000000043f0c7899 */ /* 0x000fe4000801160c */
[----:B------:R-:W-:Y:S02]  /*1ac0*/  USEL UR8, UR8, URZ, !UP0 ;  /* 0x0000003f08087287 */ /* 0x000fe4000c000000 */
[----:B------:R-:W-:Y:S02]  /*1ad0*/  ULOP3.LUT UR12, UR12, 0x3fff, URZ, 0xc0, !UPT ;  /* 0x00003fff0c0c7892 */ /* 0x000fe4000f8ec03f */
[----:B------:R-:W-:-:S02]  /*1ae0*/  UISETP.NE.U32.AND UP0, UPT, UR8, URZ, UPT ;  /* 0x0000003f0800728c */ /* 0x000fc4000bf05070 */
[----:B------:R-:W-:Y:S02]  /*1af0*/  ULOP3.LUT UR7, UR11, 0x10000, URZ, 0xfc, !UPT ;  /* 0x000100000b077892 */ /* 0x000fe4000f8efc3f */
[----:B------:R-:W-:Y:S02]  /*1b00*/  ULOP3.LUT UR8, UR12, 0x10000, URZ, 0xfc, !UPT ;  /* 0x000100000c087892 */ /* 0x000fe4000f8efc3f */
[----:B------:R-:W-:Y:S02]  /*1b10*/  ULEA UR7, UR18, UR7, 0xa ;  /* 0x0000000712077291 */ /* 0x000fe4000f8e503f */
[----:B------:R-:W-:Y:S01]  /*1b20*/  ULEA UR8, UR18, UR8, 0x9 ;  /* 0x0000000812087291 */ /* 0x000fe2000f8e483f */
[----:B------:R-:W-:Y:S01]  /*1b30*/  UMOV UR13, 0x40000040 ;  /* 0x40000040000d7882 */ /* 0x000fe20000000000 */
[----:B------:R-:W-:Y:S01]  /*1b40*/  UMOV UR15, 0x40000040 ;  /* 0x40000040000f7882 */ /* 0x000fe20000000000 */
[----:B------:R-:W-:Y:S02]  /*1b50*/  UIADD3 UR6, UR6, 0x4, URZ ;  /* 0x0000000406067890 */ /* 0x000fe4000fffe03f */
[----:B------:R-:W-:-:S02]  /*1b60*/  UMOV UR12, UR7 ;  /* 0x00000007000c7c82 */ /* 0x000fc40008000000 */
[----:B------:R-:W-:Y:S02]  /*1b70*/  UMOV UR14, UR8 ;  /* 0x00000008000e7c82 */ /* 0x000fe40008000000 */
[----:B------:R-:W-:Y:S01]  /*1b80*/  QGMMA.64x64x32.F32.E4M3.E4M3 R24, gdesc[UR12], R24, UP0 ;  /* 0x00e000000c1879f3 */ /* 0x000fe2000bf00818 */
[----:B------:R-:W-:Y:S02]  /*1b90*/  UIADD3 UR12, UR7, 0x2, URZ ;  /* 0x00000002070c7890 */ /* 0x000fe4000fffe03f */
[----:B------:R-:W-:Y:S01]  /*1ba0*/  UIADD3 UR14, UR8, 0x2, URZ ;  /* 0x00000002080e7890 */ /* 0x000fe2000fffe03f */
[----:B------:R-:W-:Y:S01]  /*1bb0*/  UMOV UR13, 0x40000040 ;  /* 0x40000040000d7882 */ /* 0x000fe20000000000 */
[----:B------:R-:W-:Y:S01]  /*1bc0*/  UMOV UR15, 0x40000040 ;  /* 0x40000040000f7882 */ /* 0x000fe20000000000 */
[----:B------:R-:W-:-:S06]  /*1bd0*/  UISETP.NE.AND UP0, UPT, UR6, UR20, UPT ;  /* 0x000000140600728c */ /* 0x000fcc000bf05270 */
        /* <DEDUP_REMOVED lines=8> */
[----:B------:R-:W-:Y:S01]  /*1c60*/  UMOV UR13, 0x40000040 ;  /* 0x40000040000d7882 */ /* 0x000fe20000000000 */
[----:B------:R-:W-:Y:S01]  /*1c70*/  UMOV UR15, 0x40000040 ;  /* 0x40000040000f7882 */ /* 0x000fe20000000000 */
[----:B------:R-:W-:-:S06]  /*1c80*/  USEL UR7, URZ, 0x1, UP0 ;  /* 0x000000013f077887 */ /* 0x000fcc0008000000 */
[----:B------:R-:W-:Y:S01]  /*1c90*/  ISETP.NE.AND P0, PT, RZ, UR7, PT ;  /* 0x00000007ff007c0c */ /* 0x000fe2000bf05270 */
[----:B------:R-:W-:Y:S03]  /*1ca0*/  QGMMA.64x64x32.F32.E4M3.E4M3 R24, gdesc[UR12], R24, gsb0 ;  /* 0x00e000000c1879f3 */ /* 0x000fe60008000818 */
[----:B------:R-:W-:-:S09]  /*1cb0*/  WARPGROUP.DEPBAR.LE gsb0, 0x1 ;  /* 0x00008000000079c5 */ /* 0x000fd20000010100 */
[----:B------:R-:W-:Y:S05]  /*1cc0*/  @!P0 BRA `(.L_x_24) ;  /* 0x0000000000888947 */ /* 0x000fea0003800000 */
[----:B------:R-:W-:Y:S02]  /*1cd0*/  WARPGROUP.DEPBAR.LE gsb0, 0x0 ;  /* 0x00008000000079c5 */ /* 0x000fe40000010000 */
[----:B------:R-:W-:-:S01]  /*1ce0*/  FADD R79, R24, R79 ;  /* 0x0000004f184f7221 */ /* 0x000fc20000000000 */
[----:B------:R-:W-:Y:S01]  /*1cf0*/  FADD R78, R25, R78 ;  /* 0x0000004e194e7221 */ /* 0x000fe20000000000 */
        /* <DEDUP_REMOVED lines=30> */
[----:B------:R-:W-:-:S06]  /*1ee0*/  UMOV UR6, URZ ;  /* 0x0000003f00067c82 */ /* 0x000fcc0008000000 */
.L_x_24:
[----:B------:R-:W-:Y:S05]  /*1ef0*/  @!P1 BRA `(.L_x_25) ;  /* 0x0000000000049947 */ /* 0x000fea0003800000 */
[----:B------:R-:W-:Y:S01]  /*1f00*/  BPT.TRAP 0x1 ;  /* 0x000000040000795c */ /* 0x000fe20000300000 */
.L_x_25:
[----:B------:R-:W-:Y:S01]  /*1f10*/  ULEA UR8, UR19, UR10, 0x3 ;  /* 0x0000000a13087291 */ /* 0x000fe2000f8e183f */
[----:B------:R-:W-:-:S03]  /*1f20*/  ISETP.GT.U32.AND P0, PT, R4, 0x1, PT ;  /* 0x000000010400780c */ /* 0x000fc60003f04070 */
[----:B------:R-:W-:-:S04]  /*1f30*/  UIADD3 UR8, UR8, 0x18, URZ ;  /* 0x0000001808087890 */ /* 0x000fc8000fffe03f */
[----:B------:R-:W-:-:S09]  /*1f40*/  UPRMT UR8, URZ, 0x654, UR8 ;  /* 0x000006543f087896 */ /* 0x000fd20008000008 */
[----:B------:R-:W-:Y:S01]  /*1f50*/  SYNCS.ARRIVE.TRANS64.RED.A1T0 RZ, [UR8], RZ ;  /* 0x000000ffffff79a7 */ /* 0x000fe20008100408 */
[----:B------:R-:W-:Y:S05]  /*1f60*/  @P0 BRA `(.L_x_26) ;  /* 0x0000000000040947 */ /* 0x000fea0003800000 */
[----:B------:R-:W-:Y:S01]  /*1f70*/  BPT.TRAP 0x1 ;  /* 0x000000040000795c */ /* 0x000fe20000300000 */
.L_x_26:
[----:B------:R-:W-:Y:S01]  /*1f80*/  UIADD3 UR18, UR18, 0x1, URZ ;  /* 0x0000000112127890 */ /* 0x000fe2000fffe03f */
[C---:B------:R-:W-:Y:S01]  /*1f90*/  ISETP.GT.AND P0, PT, R6.reuse, 0x1, PT ;  /* 0x000000010600780c */ /* 0x040fe20003f04270 */
[----:B------:R-:W-:Y:S01]  /*1fa0*/  UIADD3 UR19, UR19, 0x1, URZ ;  /* 0x0000000113137890 */ /* 0x000fe2000fffe03f */
[----:B------:R-:W-:Y:S01]  /*1fb0*/  VIADD R6, R6, 0xffffffff ;  /* 0xffffffff06067836 */ /* 0x000fe20000000000 */
[----:B------:R-:W-:Y:S02]  /*1fc0*/  UISETP.NE.AND UP0, UPT, UR18, 0x3, UPT ;  /* 0x000000031200788c */ /* 0x000fe4000bf05270 */
[----:B------:R-:W-:Y:S02]  /*1fd0*/  UISETP.NE.AND UP1, UPT, UR19, 0x3, UPT ;  /* 0x000000031300788c */ /* 0x000fe4000bf25270 */
[----:B------:R-:W-:Y:S02]  /*1fe0*/  USEL UR8, URZ, 0x1, UP0 ;  /* 0x000000013f087887 */ /* 0x000fe40008000000 */
[----:B------:R-:W-:-:S02]  /*1ff0*/  USEL UR18, UR18, URZ, UP0 ;  /* 0x0000003f12127287 */ /* 0x000fc40008000000 */
[----:B------:R-:W-:Y:S02]  /*2000*/  USEL UR19, UR19, URZ, UP1 ;  /* 0x0000003f13137287 */ /* 0x000fe40008800000 */
[----:B------:R-:W-:Y:S01]  /*2010*/  LOP3.LUT R9, R9, UR8, RZ, 0x3c, !PT ;  /* 0x0000000809097c12 */ /* 0x000fe2000f8e3cff */
[----:B------:R-:W-:Y:S01]  /*2020*/  UMOV UR8, 0x1 ;  /* 0x0000000100087882 */ /* 0x000fe20000000000 */
[----:B------:R-:W-:Y:S08]  /*2030*/  @P0 BRA `(.L_x_27) ;  /* 0xfffffff800580947 */ /* 0x000ff0000383ffff */
.L_x_19:
[----:B------:R-:W-:Y:S01]  /*2040*/  UISETP.NE.AND UP0, UPT, UR6, URZ, UPT ;  /* 0x0000003f0600728c */ /* 0x000fe2000bf05270 */
[----:B01----:R-:W0:Y:S03]  /*2050*/  LDC R6, c[0x0][0x28c] ;  /* 0x0000a300ff067b82 */ /* 0x003e260000000800 */
[----:B------:R-:W-:-:S06]  /*2060*/  USEL UR6, URZ, 0x1, !UP0 ;  /* 0x000000013f067887 */ /* 0x000fcc000c000000 */
[----:B------:R-:W-:Y:S02]  /*2070*/  ISETP.NE.AND P0, PT, RZ, UR6, PT ;  /* 0x00000006ff007c0c */ /* 0x000fe4000bf05270 */
[----:B0-----:R-:W-:-:S11]  /*2080*/  ISETP.GE.AND P1, PT, R6, 0x1, PT ;  /* 0x000000010600780c */ /* 0x001fd60003f26270 */
[----:B------:R-:W-:Y:S05]  /*2090*/  @!P0 BRA `(.L_x_28) ;  /* 0x0000000000848947 */ /* 0x000fea0003800000 */
[----:B------:R-:W-:Y:S02]  /*20a0*/  WARPGROUP.DEPBAR.LE gsb0, 0x0 ;  /* 0x00008000000079c5 */ /* 0x000fe40000010000 */
[----:B------:R-:W-:Y:S01]  /*20b0*/  FADD R79, R24, R79 ;  /* 0x0000004f184f7221 */ /* 0x000fe20000000000 */
        /* <DEDUP_REMOVED lines=30> */
[----:B------:R-:W-:-:S07]  /*22a0*/  FADD R14, R14, R55 ;  /* 0x000000370e0e7221 */ /* 0x000fce0000000000 */
.L_x_28:
[----:B------:R-:W-:Y:S02]  /*22b0*/  WARPGROUP.DEPBAR.LE gsb0, 0x0 ;  /* 0x00008000000079c5 */ /* 0x000fe40000010000 */
[----:B------:R-:W-:Y:S05]  /*22c0*/  @!P1 BRA `(.L_x_29) ;  /* 0x0000000000409947 */ /* 0x000fea0003800000 */
[----:B------:R-:W-:-:S13]  /*22d0*/  ISETP.NE.AND P0, PT, R80, 0x3, PT ;  /* 0x000000035000780c */ /* 0x000fda0003f05270 */
[----:B------:R-:W-:Y:S05]  /*22e0*/  @!P0 BRA `(.L_x_30) ;  /* 0x0000000000048947 */ /* 0x000fea0003800000 */
[----:B------:R-:W-:Y:S01]  /*22f0*/  BPT.TRAP 0x1 ;  /* 0x000000040000795c */ /* 0x000fe20000300000 */
.L_x_30:
[----:B------:R-:W-:Y:S01]  /*2300*/  UISETP.LT.AND UP0, UPT, UR9, 0x1, UPT ;  /* 0x000000010900788c */ /* 0x000fe2000bf01270 */
[----:B------:R-:W-:-:S03]  /*2310*/  ISETP.GT.U32.AND P0, PT, R4, 0x1, PT ;  /* 0x000000010400780c */ /* 0x000fc60003f04070 */
[----:B------:R-:W-:-:S04]  /*2320*/  USEL UR8, UR9, 0x1, UP0 ;  /* 0x0000000109087887 */ /* 0x000fc80008000000 */
[----:B------:R-:W-:-:S04]  /*2330*/  UIADD3 UR8, UR5, UR9, -UR8 ;  /* 0x0000000905087290 */ /* 0x000fc8000fffe808 */
[----:B------:R-:W-:-:S04]  /*2340*/  UIMAD.WIDE.U32 UR6, UR8, -0x55555555, URZ ;  /* 0xaaaaaaab080678a5 */ /* 0x000fc8000f8e003f */
[----:B------:R-:W-:-:S04]  /*2350*/  USHF.R.U32.HI UR6, URZ, 0x1, UR7 ;  /* 0x000000013f067899 */ /* 0x000fc80008011607 */
[----:B------:R-:W-:-:S04]  /*2360*/  UIMAD UR8, UR6, -0x3, UR8 ;  /* 0xfffffffd060878a4 */ /* 0x000fc8000f8e0208 */
[----:B------:R-:W-:-:S04]  /*2370*/  ULEA UR8, UR8, UR10, 0x3 ;  /* 0x0000000a08087291 */ /* 0x000fc8000f8e183f */
[----:B------:R-:W-:-:S04]  /*2380*/  UIADD3 UR8, UR8, 0x18, URZ ;  /* 0x0000001808087890 */ /* 0x000fc8000fffe03f */
[----:B------:R-:W-:-:S09]  /*2390*/  UPRMT UR8, URZ, 0x654, UR8 ;  /* 0x000006543f087896 */ /* 0x000fd20008000008 */
[----:B------:R-:W-:Y:S01]  /*23a0*/  SYNCS.ARRIVE.TRANS64.RED.A1T0 RZ, [UR8], RZ ;  /* 0x000000ffffff79a7 */ /* 0x000fe20008100408 */
[----:B------:R-:W-:Y:S05]  /*23b0*/  @P0 BRA `(.L_x_29) ;  /* 0x0000000000040947 */ /* 0x000fea0003800000 */
[----:B------:R-:W-:Y:S01]  /*23c0*/  BPT.TRAP 0x1 ;  /* 0x000000040000795c */ /* 0x000fe20000300000 */
.L_x_29:
[----:B------:R-:W0:Y:S01]  /*23d0*/  LDC R24, c[0x0][0x288] ;  /* 0x0000a200ff187b82 */ /* 0x000e220000000800 */
[--C-:B------:R-:W-:Y:S01]  /*23e0*/  SHF.R.U32.HI R6, RZ, 0x2, R2.reuse ;  /* 0x00000002ff067819 */ /* 0x100fe20000011602 */
[----:B------:R-:W-:Y:S01]  /*23f0*/  IMAD.SHL.U32 R17, R12, 0x40, RZ ;  /* 0x000000400c117824 */ /* 0x000fe200078e00ff */
[----:B------:R-:W-:Y:S01]  /*2400*/  SHF.R.U32.HI R9, RZ, 0x7, R2 ;  /* 0x00000007ff097819 */ /* 0x000fe20000011602 */
[----:B------:R-:W-:Y:S01]  /*2410*/  UIADD3 UR5, UR9, UR5, URZ ;  /* 0x0000000509057290 */ /* 0x000fe2000fffe03f */
[----:B------:R-:W-:Y:S01]  /*2420*/  LOP3.LUT R7, R6, 0x7, RZ, 0xc0, !PT ;  /* 0x0000000706077812 */ /* 0x000fe200078ec0ff */
[C---:B------:R-:W-:Y:S01]  /*2430*/  IMAD.SHL.U32 R12, R2.reuse, 0x2, RZ ;  /* 0x00000002020c7824 */ /* 0x040fe200078e00ff */
[----:B------:R-:W-:Y:S01]  /*2440*/  LOP3.LUT R6, R9, 0x1, RZ, 0xc0, !PT ;  /* 0x0000000109067812 */ /* 0x000fe200078ec0ff */
[----:B------:R-:W-:Y:S01]  /*2450*/  UISETP.GT.U32.AND UP0, UPT, UR5, 0x2, UPT ;  /* 0x000000020500788c */ /* 0x000fe2000bf04070 */
[C---:B------:R-:W-:Y:S01]  /*2460*/  LOP3.LUT R13, R2.reuse, 0x3, RZ, 0xc0, !PT ;  /* 0x00000003020d7812 */ /* 0x040fe200078ec0ff */
[----:B------:R-:W-:Y:S01]  /*2470*/  ULDC UR12, c[0x0][0x284] ;  /* 0x0000a100000c7ab9 */ /* 0x000fe20000000800 */
[----:B------:R-:W-:Y:S01]  /*2480*/  LOP3.LUT R8, R2, 0x60, RZ, 0xc0, !PT ;  /* 0x0000006002087812 */ /* 0x000fe200078ec0ff */
[----:B------:R-:W-:Y:S01]  /*2490*/  IMAD.SHL.U32 R26, R6, 0x40, RZ ;  /* 0x00000040061a7824 */ /* 0x000fe200078e00ff */
[----:B------:R-:W-:Y:S01]  /*24a0*/  UISETP.LT.U32.AND UP0, UPT, UR9, 0x3, UP0 ;  /* 0x000000030900788c */ /* 0x000fe20008701070 */
[----:B------:R-:W-:Y:S01]  /*24b0*/  SHF.R.S32.HI R32, RZ, 0x1f, R69 ;  /* 0x0000001fff207819 */ /* 0x000fe20000011445 */
[----:B------:R-:W-:Y:S01]  /*24c0*/  UISETP.GE.U32.AND UP1, UPT, UR9, 0x3, UPT ;  /* 0x000000030900788c */ /* 0x000fe2000bf26070 */
[----:B------:R-:W-:Y:S01]  /*24d0*/  SHF.R.U32.HI R8, RZ, 0x1, R8 ;  /* 0x00000001ff087819 */ /* 0x000fe20000011608 */
[----:B------:R-:W-:Y:S01]  /*24e0*/  ULDC.64 UR10, c[0x0][0x5d0] ;  /* 0x00017400000a7ab9 */ /* 0x000fe20000000a00 */
[--C-:B------:R-:W-:Y:S01]  /*24f0*/  LOP3.LUT R9, R26, 0x40, R7.reuse, 0xe2, !PT ;  /* 0x000000401a097812 */ /* 0x100fe200078ee207 */
[----:B------:R-:W-:Y:S01]  /*2500*/  UIMAD.WIDE.U32 UR6, UR5, -0x55555555, URZ ;  /* 0xaaaaaaab050678a5 */ /* 0x000fe2000f8e003f */
[----:B------:R-:W-:Y:S01]  /*2510*/  IADD3 R25, RZ, -R8, -R7 ;  /* 0x80000008ff197210 */ /* 0x000fe20007ffe807 */
[----:B------:R-:W-:Y:S01]  /*2520*/  USEL UR8, URZ, 0x1, !UP0 ;  /* 0x000000013f087887 */ /* 0x000fe2000c000000 */
[----:B------:R-:W-:Y:S01]  /*2530*/  LOP3.LUT R12, R17, 0x6, R12, 0xf8, !PT ;  /* 0x00000006110c7812 */ /* 0x000fe200078ef80c */
[----:B------:R-:W-:Y:S01]  /*2540*/  USHF.R.U32.HI UR6, URZ, 0x1, UR7 ;  /* 0x000000013f067899 */ /* 0x000fe20008011607 */
[----:B0-----:R-:W-:Y:S01]  /*2550*/  IMAD R26, R13, -0x2, R24 ;  /* 0xfffffffe0d1a7824 */ /* 0x001fe200078e0218 */
[----:B------:R-:W-:Y:S01]  /*2560*/  ISETP.GE.AND P0, PT, R17, R24, PT ;  /* 0x000000181100720c */ /* 0x000fe20003f06270 */
[----:B------:R-:W-:Y:S01]  /*2570*/  IMAD.SHL.U32 R24, R16, 0x80, RZ ;  /* 0x0000008010187824 */ /* 0x000fe200078e00ff */
[----:B------:R-:W-:Y:S01]  /*2580*/  SHF.R.S32.HI R13, RZ, 0x1f, R12 ;  /* 0x0000001fff0d7819 */ /* 0x000fe2000001140c */
[----:B------:R-:W-:Y:S01]  /*2590*/  IMAD R25, R6, -0x40, R25 ;  /* 0xffffffc006197824 */ /* 0x000fe200078e0219 */
[----:B------:R-:W-:Y:S01]  /*25a0*/  ULOP3.LUT UR4, UR4, UR8, URZ, 0x3c, !UPT ;  /* 0x0000000804047292 */ /* 0x000fe2000f8e3c3f */
[----:B------:R-:W-:Y:S01]  /*25b0*/  IMAD R6, R32, UR10, RZ ;  /* 0x0000000a20067c24 */ /* 0x000fe2000f8e02ff */
[----:B------:R-:W-:Y:S01]  /*25c0*/  ISETP.GE.OR P0, PT, R24, UR12, P0 ;  /* 0x0000000c18007c0c */ /* 0x000fe20008706670 */
[----:B------:R-:W-:Y:S01]  /*25d0*/  IMAD.WIDE R28, R16, 0x80, RZ ;  /* 0x00000080101c7825 */ /* 0x000fe200078e02ff */
[----:B------:R-:W-:Y:S01]  /*25e0*/  UIMAD UR5, UR6, -0x3, UR5 ;  /* 0xfffffffd060578a4 */ /* 0x000fe2000f8e0205 */
[----:B------:R-:W-:Y:S01]  /*25f0*/  IADD3 R25, -R24, UR12, R25 ;  /* 0x0000000c18197c10 */ /* 0x000fe2000fffe119 */
[----:B------:R-:W-:Y:S01]  /*2600*/  @UP1 ULOP3.LUT UR4, UR4, 0x1, UR6, 0x78, !UPT ;  /* 0x0000000104041892 */ /* 0x000fe2000f8e7806 */
[C---:B------:R-:W-:Y:S01]  /*2610*/  IMAD R27, R69.reuse, UR11, R6 ;  /* 0x0000000b451b7c24 */ /* 0x040fe2000f8e0206 */
[----:B------:R-:W-:Y:S01]  /*2620*/  LOP3.LUT R33, R28, R9, R8, 0xfe, !PT ;  /* 0x000000091c217212 */ /* 0x000fe200078efe08 */
[----:B------:R-:W-:-:S04]  /*2630*/  IMAD.WIDE.U32 R6, R69, UR10, R12 ;  /* 0x0000000a45067c25 */ /* 0x000fc8000f8e000c */
[----:B------:R-:W-:Y:S02]  /*2640*/  IMAD.IADD R7, R7, 0x1, R27 ;  /* 0x0000000107077824 */ /* 0x000fe400078e021b */
[----:B------:R-:W-:Y:S02]  /*2650*/  IMAD.IADD R26, R26, 0x1, -R17 ;  /* 0x000000011a1a7824 */ /* 0x000fe400078e0a11 */
[----:B------:R-:W-:Y:S01]  /*2660*/  IMAD.MOV.U32 R24, RZ, RZ, -0x1 ;  /* 0xffffffffff187424 */ /* 0x000fe200078e00ff */
[----:B------:R-:W-:Y:S06]  /*2670*/  @P0 BRA `(.L_x_31) ;  /* 0x0000002400940947 */ /* 0x000fec0003800000 */
[----:B------:R-:W0:Y:S01]  /*2680*/  LDC.64 R30, c[0x0][0x5c8] ;  /* 0x00017200ff1e7b82 */ /* 0x000e220000000a00 */
[----:B------:R-:W-:Y:S01]  /*2690*/  ULDC.64 UR6, c[0x0][0x5c0] ;  /* 0x0001700000067ab9 */ /* 0x000fe20000000a00 */
[----:B------:R-:W-:Y:S01]  /*26a0*/  BSSY B0, `(.L_x_31) ;  /* 0x0000262000007945 */ /* 0x000fe20003800000 */
[-C--:B0-----:R-:W-:Y:S02]  /*26b0*/  IMAD R8, R29, R30.reuse, RZ ;  /* 0x0000001e1d087224 */ /* 0x081fe400078e02ff */
[----:B------:R-:W-:-:S04]  /*26c0*/  IMAD.WIDE.U32 R6, R33, R30, R6 ;  /* 0x0000001e21067225 */ /* 0x000fc800078e0006 */
[----:B------:R-:W-:Y:S01]  /*26d0*/  IMAD R17, R33, R31, R8 ;  /* 0x0000001f21117224 */ /* 0x000fe200078e0208 */
[----:B------:R-:W-:Y:S02]  /*26e0*/  LEA R9, P0, R30, R6, 0x3 ;  /* 0x000000061e097211 */ /* 0x000fe400078018ff */
[----:B------:R-:W-:Y:S01]  /*26f0*/  IADD3 R8, P1, R6, UR6, RZ ;  /* 0x0000000606087c10 */ /* 0x000fe2000ff3e0ff */
[----:B------:R-:W-:Y:S01]  /*2700*/  IMAD.IADD R17, R7, 0x1, R17 ;  /* 0x0000000107117824 */ /* 0x000fe200078e0211 */
[----:B------:R-:W-:-:S04]  /*2710*/  IADD3 R6, P2, R9, UR6, RZ ;  /* 0x0000000609067c10 */ /* 0x000fc8000ff5e0ff */
[----:B------:R-:W-:Y:S02]  /*2720*/  LEA.HI.X R7, R30, R17, R31, 0x3, P0 ;  /* 0x000000111e077211 */ /* 0x000fe400000f1c1f */
[----:B----45:R-:W-:Y:S02]  /*2730*/  FSETP.NEU.AND P0, PT, R10, RZ, PT ;  /* 0x000000ff0a00720b */ /* 0x030fe40003f0d000 */
[----:B------:R-:W-:Y:S02]  /*2740*/  IADD3.X R9, R17, UR7, RZ, P1, !PT ;  /* 0x0000000711097c10 */ /* 0x000fe40008ffe4ff */
[----:B------:R-:W-:-:S09]  /*2750*/  IADD3.X R7, R7, UR7, RZ, P2, !PT ;  /* 0x0000000707077c10 */ /* 0x000fd200097fe4ff */
[----:B------:R-:W-:Y:S05]  /*2760*/  @!P0 BRA `(.L_x_32) ;  /* 0x0000001c00148947 */ /* 0x000fea0003800000 */
[----:B------:R-:W-:Y:S01]  /*2770*/  ULDC.64 UR6, c[0x0][0x5b8] ;  /* 0x00016e0000067ab9 */ /* 0x000fe20000000a00 */
[----:B------:R-:W-:Y:S01]  /*2780*/  ISETP.GE.AND P0, PT, R26, 0x1, PT ;  /* 0x000000011a00780c */ /* 0x000fe20003f06270 */
[----:B------:R-:W-:Y:S01]  /*2790*/  IMAD R30, R32, UR6, RZ ;  /* 0x00000006201e7c24 */ /* 0x000fe2000f8e02ff */
[----:B------:R-:W-:Y:S01]  /*27a0*/  ULDC.64 UR10, c[0x0][0x5a8] ;  /* 0x00016a00000a7ab9 */ /* 0x000fe20000000a00 */
[----:B------:R-:W-:Y:S01]  /*27b0*/  IMAD.WIDE.U32 R16, R69, UR6, R12 ;  /* 0x0000000645107c25 */ /* 0x000fe2000f8e000c */
[----:B------:R-:W-:Y:S01]  /*27c0*/  ISETP.LT.OR P3, PT, R25, 0x1, !P0 ;  /* 0x000000011900780c */ /* 0x000fe20004761670 */
[----:B------:R-:W-:Y:S02]  /*27d0*/  BSSY B1, `(.L_x_33) ;  /* 0x000000c000017945 */ /* 0x000fe40003800000 */
[----:B------:R-:W-:Y:S01]  /*27e0*/  IMAD R69, R69, UR7, R30 ;  /* 0x0000000745457c24 */ /* 0x000fe2000f8e021e */
[----:B------:R-:W-:Y:S02]  /*27f0*/  ULDC.64 UR6, c[0x0][0x5b0] ;  /* 0x00016c0000067ab9 */ /* 0x000fe40000000a00 */
[----:B------:R-:W-:-:S02]  /*2800*/  IMAD R27, R29, UR6, RZ ;  /* 0x000000061d1b7c24 */ /* 0x000fc4000f8e02ff */
[----:B------:R-:W-:Y:S02]  /*2810*/  IMAD.IADD R17, R17, 0x1, R69 ;  /* 0x0000000111117824 */ /* 0x000fe400078e0245 */
[C---:B------:R-:W-:Y:S02]  /*2820*/  IMAD R27, R33.reuse, UR7, R27 ;  /* 0x00000007211b7c24 */ /* 0x040fe4000f8e021b */
[----:B------:R-:W-:-:S03]  /*2830*/  IMAD.WIDE.U32 R12, R33, UR6, R16 ;  /* 0x00000006210c7c25 */ /* 0x000fc6000f8e0010 */
[----:B------:R-:W-:-:S04]  /*2840*/  IADD3 R12, P1, R12, UR10, RZ ;  /* 0x0000000a0c0c7c10 */ /* 0x000fc8000ff3e0ff */
[--C-:B------:R-:W-:Y:S02]  /*2850*/  IADD3.X R13, R13, UR11, R27.reuse, P1, !PT ;  /* 0x0000000b0d0d7c10 */ /* 0x100fe40008ffe41b */
[----:B------:R-:W-:Y:S01]  /*2860*/  PRMT R27, RZ, 0x7610, R27 ;  /* 0x00007610ff1b7816 */ /* 0x000fe2000000001b */
[----:B------:R-:W-:Y:S06]  /*2870*/  @P3 BRA `(.L_x_34) ;  /* 0x0000000000043947 */ /* 0x000fec0003800000 */
[----:B------:R0:W5:Y:S02]  /*2880*/  LDG.E.U8 R27, desc[UR16][R12.64] ;  /* 0x000000100c1b7981 */ /* 0x000164000c1e1100 */
.L_x_34:
[----:B------:R-:W-:Y:S05]  /*2890*/  BSYNC B1 ;  /* 0x0000000000017941 */ /* 0x000fea0003800000 */
.L_x_33:
[----:B-----5:R-:W-:Y:S01]  /*28a0*/  LOP3.LUT R27, R27, 0xff, RZ, 0xc0, !PT ;  /* 0x000000ff1b1b7812 */ /* 0x020fe200078ec0ff */
[----:B------:R-:W-:Y:S01]  /*28b0*/  BSSY B1, `(.L_x_35) ;  /* 0x000000c000017945 */ /* 0x000fe20003800000 */
[----:B------:R-:W-:Y:S02]  /*28c0*/  ISETP.GE.AND P1, PT, R26, 0x2, PT ;  /* 0x000000021a00780c */ /* 0x000fe40003f26270 */
[----:B------:R-:W-:Y:S02]  /*28d0*/  F2FP.F16.E4M3.UNPACK_B R27, R27 ;  /* 0x0000001bff1b723e */ /* 0x000fe400020006ff */
[----:B------:R-:W-:-:S03]  /*28e0*/  ISETP.LT.OR P2, PT, R25, 0x1, !P1 ;  /* 0x000000011900780c */ /* 0x000fc60004f41670 */
[----:B------:R-:W-:-:S05]  /*28f0*/  HADD2.F32 R27, -RZ, R27.H0_H0 ;  /* 0x2000001bff1b7230 */ /* 0x000fca0000004100 */
[----:B------:R-:W-:Y:S01]  /*2900*/  FMUL R30, R27, R10 ;  /* 0x0000000a1b1e7220 */ /* 0x000fe20000400000 */
[----:B------:R-:W-:-:S03]  /*2910*/  PRMT R27, RZ, 0x7610, R27 ;  /* 0x00007610ff1b7816 */ /* 0x000fc6000000001b */
[----:B--2---:R-:W-:-:S05]  /*2920*/  FFMA R30, R79, R3, R30 ;  /* 0x000000034f1e7223 */ /* 0x004fca000000001e */
[----:B------:R-:W-:-:S05]  /*2930*/  F2FP.SATFINITE.E4M3.F32.PACK_AB_MERGE_C R31, RZ, R30, RZ ;  /* 0x0000001eff1f723e */ /* 0x000fca00048070ff */
[----:B------:R1:W-:Y:S01]  /*2940*/  @!P3 STG.E.U8 desc[UR16][R8.64], R31 ;  /* 0x0000001f0800b986 */ /* 0x0003e2000c101110 */
[----:B------:R-:W-:Y:S05]  /*2950*/  @P2 BRA `(.L_x_36) ;  /* 0x0000000000042947 */ /* 0x000fea0003800000 */
[----:B------:R2:W5:Y:S02]  /*2960*/  LDG.E.U8 R27, desc[UR16][R12.64+0x1] ;  /* 0x000001100c1b7981 */ /* 0x000564000c1e1100 */
.L_x_36:
[----:B------:R-:W-:Y:S05]  /*2970*/  BSYNC B1 ;  /* 0x0000000000017941 */ /* 0x000fea0003800000 */
.L_x_35:
[----:B-----5:R-:W-:Y:S01]  /*2980*/  LOP3.LUT R27, R27, 0xff, RZ, 0xc0, !PT ;  /* 0x000000ff1b1b7812 */ /* 0x020fe200078ec0ff */
[----:B------:R-:W-:Y:S01]  /*2990*/  BSSY B1, `(.L_x_37) ;  /* 0x0000012000017945 */ /* 0x000fe20003800000 */
[----:B-1----:R-:W-:Y:S02]  /*29a0*/  IADD3 R31, P3, R33, 0x8, RZ ;  /* 0x00000008211f7810 */ /* 0x002fe40007f7e0ff */
[----:B------:R-:W-:Y:S02]  /*29b0*/  F2FP.F16.E4M3.UNPACK_B R27, R27 ;  /* 0x0000001bff1b723e */ /* 0x000fe400020006ff */
[----:B------:R-:W-:Y:S01]  /*29c0*/  ISETP.LT.OR P0, PT, R25, 0x9, !P0 ;  /* 0x000000091900780c */ /* 0x000fe20004701670 */
[----:B------:R-:W-:Y:S02]  /*29d0*/  IMAD.X R28, RZ, RZ, R29, P3 ;  /* 0x000000ffff1c7224 */ /* 0x000fe400018e061d */
[----:B------:R-:W-:Y:S02]  /*29e0*/  HADD2.F32 R27, -RZ, R27.H0_H0 ;  /* 0x2000001bff1b7230 */ /* 0x000fe40000004100 */
[----:B------:R-:W-:-:S02]  /*29f0*/  IMAD R28, R28, UR6, RZ ;  /* 0x000000061c1c7c24 */ /* 0x000fc4000f8e02ff */
[----:B------:R-:W-:-:S04]  /*2a00*/  IMAD.WIDE.U32 R16, R31, UR6, R16 ;  /* 0x000000061f107c25 */ /* 0x000fc8000f8e0010 */
[----:B------:R-:W-:Y:S01]  /*2a10*/  FMUL R27, R27, R10 ;  /* 0x0000000a1b1b7220 */ /* 0x000fe20000400000 */
[----:B------:R-:W-:-:S03]  /*2a20*/  IMAD R31, R31, UR7, R28 ;  /* 0x000000071f1f7c24 */ /* 0x000fc6000f8e021c */
[----:B------:R-:W-:Y:S01]  /*2a30*/  FFMA R27, R78, R3, R27 ;  /* 0x000000034e1b7223 */ /* 0x000fe2000000001b */
[----:B------:R-:W-:-:S04]  /*2a40*/  IADD3 R16, P3, R16, UR10, RZ ;  /* 0x0000000a10107c10 */ /* 0x000fc8000ff7e0ff */
[----:B------:R-:W-:Y:S02]  /*2a50*/  F2FP.SATFINITE.E4M3.F32.PACK_AB_MERGE_C R29, RZ, R27, RZ ;  /* 0x0000001bff1d723e */ /* 0x000fe400048070ff */
[----:B------:R-:W-:Y:S02]  /*2a60*/  IADD3.X R17, R17, UR11, R31, P3, !PT ;  /* 0x0000000b11117c10 */ /* 0x000fe40009ffe41f */
[----:B------:R-:W-:Y:S01]  /*2a70*/  PRMT R27, RZ, 0x7610, R27 ;  /* 0x00007610ff1b7816 */ /* 0x000fe2000000001b */
[----:B------:R1:W-:Y:S01]  /*2a80*/  @!P2 STG.E.U8 desc[UR16][R8.64+0x1], R29 ;  /* 0x0000011d0800a986 */ /* 0x0003e2000c101110 */
[----:B------:R-:W-:Y:S05]  /*2a90*/  @P0 BRA `(.L_x_38) ;  /* 0x0000000000040947 */ /* 0x000fea0003800000 */
[----:B------:R3:W5:Y:S02]  /*2aa0*/  LDG.E.U8 R27, desc[UR16][R16.64] ;  /* 0x00000010101b7981 */ /* 0x000764000c1e1100 */
.L_x_38:
[----:B------:R-:W-:Y:S05]  /*2ab0*/  BSYNC B1 ;  /* 0x0000000000017941 */ /* 0x000fea0003800000 */
.L_x_37:
[----:B-----5:R-:W-:Y:S01]  /*2ac0*/  LOP3.LUT R27, R27, 0xff, RZ, 0xc0, !PT ;  /* 0x000000ff1b1b7812 */ /* 0x020fe200078ec0ff */
[----:B------:R-:W-:Y:S01]  /*2ad0*/  BSSY B1, `(.L_x_39) ;  /* 0x000000b000017945 */ /* 0x000fe20003800000 */
[----:B------:R-:W-:Y:S02]  /*2ae0*/  ISETP.LT.OR P1, PT, R25, 0x9, !P1 ;  /* 0x000000091900780c */ /* 0x000fe40004f21670 */
[----:B------:R-:W-:-:S05]  /*2af0*/  F2FP.F16.E4M3.UNPACK_B R27, R27 ;  /* 0x0000001bff1b723e */ /* 0x000fca00020006ff */
[----:B------:R-:W-:-:S05]  /*2b00*/  HADD2.F32 R27, -RZ, R27.H0_H0 ;  /* 0x2000001bff1b7230 */ /* 0x000fca0000004100 */
[----:B------:R-:W-:Y:S01]  /*2b10*/  FMUL R28, R27, R10 ;  /* 0x0000000a1b1c7220 */ /* 0x000fe20000400000 */
[----:B------:R-:W-:-:S03]  /*2b20*/  PRMT R27, RZ, 0x7610, R27 ;  /* 0x00007610ff1b7816 */ /* 0x000fc6000000001b */
[----:B------:R-:W-:-:S05]  /*2b30*/  FFMA R28, R77, R3, R28 ;  /* 0x000000034d1c7223 */ /* 0x000fca000000001c */
[----:B-1----:R-:W-:-:S05]  /*2b40*/  F2FP.SATFINITE.E4M3.F32.PACK_AB_MERGE_C R29, RZ, R28, RZ ;  /* 0x0000001cff1d723e */ /* 0x002fca00048070ff */
[----:B------:R1:W-:Y:S01]  /*2b50*/  @!P0 STG.E.U8 desc[UR16][R6.64], R29 ;  /* 0x0000001d06008986 */ /* 0x0003e2000c101110 */
[----:B------:R-:W-:Y:S05]  /*2b60*/  @P1 BRA `(.L_x_40) ;  /* 0x0000000000041947 */ /* 0x000fea0003800000 */
[----:B------:R4:W5:Y:S02]  /*2b70*/  LDG.E.U8 R27, desc[UR16][R16.64+0x1] ;  /* 0x00000110101b7981 */ /* 0x000964000c1e1100 */
.L_x_40:
[----:B------:R-:W-:Y:S05]  /*2b80*/  BSYNC B1 ;  /* 0x0000000000017941 */ /* 0x000fea0003800000 */
.L_x_39:
[----:B-----5:R-:W-:Y:S01]  /*2b90*/  LOP3.LUT R27, R27, 0xff, RZ, 0xc0, !PT ;  /* 0x000000ff1b1b7812 */ /* 0x020fe200078ec0ff */
[----:B------:R-:W-:Y:S01]  /*2ba0*/  BSSY B1, `(.L_x_41) ;  /* 0x000000c000017945 */ /* 0x000fe20003800000 */
[----:B------:R-:W-:Y:S02]  /*2bb0*/  ISETP.GE.AND P0, PT, R26, 0x9, PT ;  /* 0x000000091a00780c */ /* 0x000fe40003f06270 */
[----:B------:R-:W-:Y:S02]  /*2bc0*/  F2FP.F16.E4M3.UNPACK_B R27, R27 ;  /* 0x0000001bff1b723e */ /* 0x000fe400020006ff */
[----:B------:R-:W-:-:S03]  /*2bd0*/  ISETP.LT.OR P2, PT, R25, 0x1, !P0 ;  /* 0x000000011900780c */ /* 0x000fc60004741670 */
[----:B------:R-:W-:-:S05]  /*2be0*/  HADD2.F32 R27, -RZ, R27.H0_H0 ;  /* 0x2000001bff1b7230 */ /* 0x000fca0000004100 */
[----:B------:R-:W-:-:S04]  /*2bf0*/  FMUL R27, R27, R10 ;  /* 0x0000000a1b1b7220 */ /* 0x000fc80000400000 */
[----:B------:R-:W-:-:S05]  /*2c00*/  FFMA R27, R76, R3, R27 ;  /* 0x000000034c1b7223 */ /* 0x000fca000000001b */
[----:B-1----:R-:W-:Y:S02]  /*2c10*/  F2FP.SATFINITE.E4M3.F32.PACK_AB_MERGE_C R29, RZ, R27, RZ ;  /* 0x0000001bff1d723e */ /* 0x002fe400048070ff */
[----:B------:R-:W-:-:S03]  /*2c20*/  PRMT R27, RZ, 0x7610, R27 ;  /* 0x00007610ff1b7816 */ /* 0x000fc6000000001b */
[----:B------:R1:W-:Y:S01]  /*2c30*/  @!P1 STG.E.U8 desc[UR16][R6.64+0x1], R29 ;  /* 0x0000011d06009986 */ /* 0x0003e2000c101110 */
[----:B------:R-:W-:Y:S05]  /*2c40*/  @P2 BRA `(.L_x_42) ;  /* 0x0000000000042947 */ /* 0x000fea0003800000 */
[----:B------:R0:W5:Y:S02]  /*2c50*/  LDG.E.U8 R27, desc[UR16][R12.64+0x8] ;  /* 0x000008100c1b7981 */ /* 0x000164000c1e1100 */
.L_x_42:
[----:B------:R-:W-:Y:S05]  /*2c60*/  BSYNC B1 ;  /* 0x0000000000017941 */ /* 0x000fea0003800000 */
.L_x_41:
        /* <DEDUP_REMOVED lines=13> */
.L_x_44:
[----:B------:R-:W-:Y:S05]  /*2d40*/  BSYNC B1 ;  /* 0x0000000000017941 */ /* 0x000fea0003800000 */
.L_x_43:
[----:B-----5:R-:W-:Y:S01]  /*2d50*/  LOP3.LUT R27, R27, 0xff, RZ, 0xc0, !PT ;  /* 0x000000ff1b1b7812 */ /* 0x020fe200078ec0ff */
[----:B------:R-:W-:Y:S01]  /*2d60*/  BSSY B1, `(.L_x_45) ;  /* 0x000000b000017945 */ /* 0x000fe20003800000 */
[----:B------:R-:W-:Y:S02]  /*2d70*/  ISETP.LT.OR P0, PT, R25, 0x9, !P0 ;  /* 0x000000091900780c */ /* 0x000fe40004701670 */
[----:B------:R-:W-:-:S05]  /*2d80*/  F2FP.F16.E4M3.UNPACK_B R27, R27 ;  /* 0x0000001bff1b723e */ /* 0x000fca00020006ff */
        /* <DEDUP_REMOVED lines=8> */
.L_x_46:
[----:B------:R-:W-:Y:S05]  /*2e10*/  BSYNC B1 ;  /* 0x0000000000017941 */ /* 0x000fea0003800000 */
.L_x_45:
        /* <DEDUP_REMOVED lines=12> */
.L_x_48:
[----:B------:R-:W-:Y:S05]  /*2ee0*/  BSYNC B1 ;  /* 0x0000000000017941 */ /* 0x000fea0003800000 */
.L_x_47:
        /* <DEDUP_REMOVED lines=13> */
.L_x_50:
[----:B------:R-:W-:Y:S05]  /*2fc0*/  BSYNC B1 ;  /* 0x0000000000017941 */ /* 0x000fea0003800000 */
.L_x_49:
        /* <DEDUP_REMOVED lines=13> */
.L_x_52:
[----:B------:R-:W-:Y:S05]  /*30a0*/  BSYNC B1 ;  /* 0x0000000000017941 */ /* 0x000fea0003800000 */
.L_x_51:
        /* <DEDUP_REMOVED lines=12> */
.L_x_54:
[----:B------:R-:W-:Y:S05]  /*3170*/  BSYNC B1 ;  /* 0x0000000000017941 */ /* 0x000fea0003800000 */
.L_x_53:
        /* <DEDUP_REMOVED lines=12> */
.L_x_56:
[----:B------:R-:W-:Y:S05]  /*3240*/  BSYNC B1 ;  /* 0x0000000000017941 */ /* 0x000fea0003800000 */
.L_x_55:
        /* <DEDUP_REMOVED lines=13> */
.L_x_58:
[----:B------:R-:W-:Y:S05]  /*3320*/  BSYNC B1 ;  /* 0x0000000000017941 */ /* 0x000fea0003800000 */
.L_x_57:
        /* <DEDUP_REMOVED lines=13> */
.L_x_60:
[----:B------:R-:W-:Y:S05]  /*3400*/  BSYNC B1 ;  /* 0x0000000000017941 */ /* 0x000fea0003800000 */
.L_x_59:
        /* <DEDUP_REMOVED lines=12> */
.L_x_62:
[----:B------:R-:W-:Y:S05]  /*34d0*/  BSYNC B1 ;  /* 0x0000000000017941 */ /* 0x000fea0003800000 */
.L_x_61:
        /* <DEDUP_REMOVED lines=12> */
.L_x_64:
[----:B------:R-:W-:Y:S05]  /*35a0*/  BSYNC B1 ;  /* 0x0000000000017941 */ /* 0x000fea0003800000 */
.L_x_63:
        /* <DEDUP_REMOVED lines=13> */
.L_x_66:
[----:B------:R-:W-:Y:S05]  /*3680*/  BSYNC B1 ;  /* 0x0000000000017941 */ /* 0x000fea0003800000 */
.L_x_65:
        /* <DEDUP_REMOVED lines=13> */
.L_x_68:
[----:B------:R-:W-:Y:S05]  /*3760*/  BSYNC B1 ;  /* 0x0000000000017941 */ /* 0x000fea0003800000 */
.L_x_67:
        /* <DEDUP_REMOVED lines=12> */
.L_x_70:
[----:B------:R-:W-:Y:S05]  /*3830*/  BSYNC B1 ;  /* 0x0000000000017941 */ /* 0x000fea0003800000 */
.L_x_69:
        /* <DEDUP_REMOVED lines=12> */
.L_x_72:
[----:B------:R-:W-:Y:S05]  /*3900*/  BSYNC B1 ;  /* 0x0000000000017941 */ /* 0x000fea0003800000 */
.L_x_71:
        /* <DEDUP_REMOVED lines=13> */
.L_x_74:
[----:B------:R-:W-:Y:S05]  /*39e0*/  BSYNC B1 ;  /* 0x0000000000017941 */ /* 0x000fea0003800000 */
.L_x_73:
        /* <DEDUP_REMOVED lines=13> */
.L_x_76:
[----:B------:R-:W-:Y:S05]  /*3ac0*/  BSYNC B1 ;  /* 0x0000000000017941 */ /* 0x000fea0003800000 */
.L_x_75:
        /* <DEDUP_REMOVED lines=12> */
.L_x_78:
[----:B------:R-:W-:Y:S05]  /*3b90*/  BSYNC B1 ;  /* 0x0000000000017941 */ /* 0x000fea0003800000 */
.L_x_77:
[----:B-----5:R-:W-:Y:S01]  /*3ba0*/  LOP3.LUT R27, R27, 0xff, RZ, 0xc0, !PT ;  /* 0x000000ff1b1b7812 */ /* 0x020fe200078ec0ff */
[----:B------:R-:W-:Y:S01]  /*3bb0*/  BSSY B1, `(.L_x_79) ;  /* 0x000000b000017945 */ /* 0x000fe20003800000 */
[----:B------:R-:W-:Y:S02]  /*3bc0*/  ISETP.LT.OR P1, PT, R25, 0x9, !P1 ;  /* 0x000000091900780c */ /* 0x000fe40004f21670 */
[----:B------:R-:W-:-:S05]  /*3bd0*/  F2FP.F16.E4M3.UNPACK_B R27, R27 ;  /* 0x0000001bff1b723e */ /* 0x000fca00020006ff */
[----:B------:R-:W-:-:S05]  /*3be0*/  HADD2.F32 R27, -RZ, R27.H0_H0 ;  /* 0x2000001bff1b7230 */ /* 0x000fca0000004100 */
[----:B------:R-:W-:-:S04]  /*3bf0*/  FMUL R28, R27, R10 ;  /* 0x0000000a1b1c7220 */ /* 0x000fc80000400000 */
[----:B------:R-:W-:Y:S01]  /*3c00*/  FFMA R28, R23, R3, R28 ;  /* 0x00000003171c7223 */ /* 0x000fe2000000001c */
[----:B------:R-:W-:-:S04]  /*3c10*/  PRMT R23, RZ, 0x7610, R23 ;  /* 0x00007610ff177816 */ /* 0x000fc80000000017 */
[----:B------:R-:W-:-:S05]  /*3c20*/  F2FP.SATFINITE.E4M3.F32.PACK_AB_MERGE_C R27, RZ, R28, RZ ;  /* 0x0000001cff1b723e */ /* 0x000fca00048070ff */
[----:B------:R0:W-:Y:S01]  /*3c30*/  @!P0 STG.E.U8 desc[UR16][R6.64+0x28], R27 ;  /* 0x0000281b06008986 */ /* 0x0001e2000c101110 */
[----:B------:R-:W-:Y:S05]  /*3c40*/  @P1 BRA `(.L_x_80) ;  /* 0x0000000000041947 */ /* 0x000fea0003800000 */
[----:B------:R0:W5:Y:S02]  /*3c50*/  LDG.E.U8 R23, desc[UR16][R16.64+0x29] ;  /* 0x0000291010177981 */ /* 0x000164000c1e1100 */
.L_x_80:
[----:B------:R-:W-:Y:S05]  /*3c60*/  BSYNC B1 ;  /* 0x0000000000017941 */ /* 0x000fea0003800000 */
.L_x_79:
        /* <DEDUP_REMOVED lines=8> */
[----:B0-----:R-:W-:Y:S02]  /*3cf0*/  F2FP.SATFINITE.E4M3.F32.PACK_AB_MERGE_C R27, RZ, R23, RZ ;  /* 0x00000017ff1b723e */ /* 0x001fe400048070ff */
[----:B------:R-:W-:-:S03]  /*3d00*/  PRMT R23, RZ, 0x7610, R23 ;  /* 0x00007610ff177816 */ /* 0x000fc60000000017 */
[----:B------:R0:W-:Y:S01]  /*3d10*/  @!P1 STG.E.U8 desc[UR16][R6.64+0x29], R27 ;  /* 0x0000291b06009986 */ /* 0x0001e2000c101110 */
[----:B------:R-:W-:Y:S05]  /*3d20*/  @P2 BRA `(.L_x_82) ;  /* 0x0000000000042947 */ /* 0x000fea0003800000 */
[----:B------:R0:W5:Y:S02]  /*3d30*/  LDG.E.U8 R23, desc[UR16][R12.64+0x30] ;  /* 0x000030100c177981 */ /* 0x000164000c1e1100 */
.L_x_82:
[----:B------:R-:W-:Y:S05]  /*3d40*/  BSYNC B1 ;  /* 0x0000000000017941 */ /* 0x000fea0003800000 */
.L_x_81:
[----:B-----5:R-:W-:Y:S01]  /*3d50*/  LOP3.LUT R23, R23, 0xff, RZ, 0xc0, !PT ;  /* 0x000000ff17177812 */ /* 0x020fe200078ec0ff */
[----:B------:R-:W-:Y:S01]  /*3d60*/  BSSY B1, `(.L_x_83) ;  /* 0x000000c000017945 */ /* 0x000fe20003800000 */
[----:B------:R-:W-:Y:S02]  /*3d70*/  ISETP.GE.AND P1, PT, R26, 0x32, PT ;  /* 0x000000321a00780c */ /* 0x000fe40003f26270 */
[----:B------:R-:W-:Y:S02]  /*3d80*/  F2FP.F16.E4M3.UNPACK_B R23, R23 ;  /* 0x00000017ff17723e */ /* 0x000fe400020006ff */
[----:B------:R-:W-:-:S03]  /*3d90*/  ISETP.LT.OR P3, PT, R25, 0x1, !P1 ;  /* 0x000000011900780c */ /* 0x000fc60004f61670 */
        /* <DEDUP_REMOVED lines=8> */
.L_x_84:
[----:B------:R-:W-:Y:S05]  /*3e20*/  BSYNC B1 ;  /* 0x0000000000017941 */ /* 0x000fea0003800000 */
.L_x_83:
[----:B-----5:R-:W-:Y:S01]  /*3e30*/  LOP3.LUT R21, R21, 0xff, RZ, 0xc0, !PT ;  /* 0x000000ff15157812 */ /* 0x020fe200078ec0ff */
[----:B------:R-:W-:Y:S01]  /*3e40*/  BSSY B1, `(.L_x_85) ;  /* 0x000000b000017945 */ /* 0x000fe20003800000 */
[----:B------:R-:W-:Y:S02]  /*3e50*/  ISETP.LT.OR P0, PT, R25, 0x9, !P0 ;  /* 0x000000091900780c */ /* 0x000fe40004701670 */
[----:B------:R-:W-:-:S05]  /*3e60*/  F2FP.F16.E4M3.UNPACK_B R21, R21 ;  /* 0x00000015ff15723e */ /* 0x000fca00020006ff */
        /* <DEDUP_REMOVED lines=8> */
.L_x_86:
[----:B------:R-:W-:Y:S05]  /*3ef0*/  BSYNC B1 ;  /* 0x0000000000017941 */ /* 0x000fea0003800000 */
.L_x_85:
        /* <DEDUP_REMOVED lines=12> */
.L_x_88:
[----:B------:R-:W-:Y:S05]  /*3fc0*/  BSYNC B1 ;  /* 0x0000000000017941 */ /* 0x000fea0003800000 */
.L_x_87:
        /* <DEDUP_REMOVED lines=13> */
.L_x_90:
[----:B------:R-:W-:Y:S05]  /*40a0*/  BSYNC B1 ;  /* 0x0000000000017941 */ /* 0x000fea0003800000 */
.L_x_89:
        /* <DEDUP_REMOVED lines=13> */
.L_x_92:
[----:B------:R-:W-:Y:S05]  /*4180*/  BSYNC B1 ;  /* 0x0000000000017941 */ /* 0x000fea0003800000 */
.L_x_91:
[----:B-----5:R-:W-:Y:S01]  /*4190*/  LOP3.LUT R15, R15, 0xff, RZ, 0xc0, !PT ;  /* 0x000000ff0f0f7812 */ /* 0x020fe200078ec0ff */
[----:B------:R-:W-:Y:S01]  /*41a0*/  BSSY B1, `(.L_x_93) ;  /* 0x000000b000017945 */ /* 0x000fe20003800000 */
[----:B------:R-:W-:Y:S02]  /*41b0*/  ISETP.LT.OR P0, PT, R25, 0x9, !P0 ;  /* 0x000000091900780c */ /* 0x000fe40004701670 */
[----:B------:R-:W-:Y:S02]  /*41c0*/  F2FP.F16.E4M3.UNPACK_B R15, R15 ;  /* 0x0000000fff0f723e */ /* 0x000fe400020006ff */
[----:B0-2---:R-:W-:-:S03]  /*41d0*/  PRMT R12, RZ, 0x7610, R12 ;  /* 0x00007610ff0c7816 */ /* 0x005fc6000000000c */
[----:B------:R-:W-:-:S05]  /*41e0*/  HADD2.F32 R15, -RZ, R15.H0_H0 ;  /* 0x2000000fff0f7230 */ /* 0x000fca0000004100 */
[----:B------:R-:W-:-:S04]  /*41f0*/  FMUL R15, R15, R10 ;  /* 0x0000000a0f0f7220 */ /* 0x000fc80000400000 */
[----:B------:R-:W-:-:S05]  /*4200*/  FFMA R15, R18, R3, R15 ;  /* 0x00000003120f7223 */ /* 0x000fca000000000f */
[----:B------:R-:W-:-:S05]  /*4210*/  F2FP.SATFINITE.E4M3.F32.PACK_AB_MERGE_C R15, RZ, R15, RZ ;  /* 0x0000000fff0f723e */ /* 0x000fca00048070ff */
[----:B------:R0:W-:Y:S01]  /*4220*/  @!P3 STG.E.U8 desc[UR16][R8.64+0x39], R15 ;  /* 0x0000390f0800b986 */ /* 0x0001e2000c101110 */
[----:B------:R-:W-:Y:S05]  /*4230*/  @P0 BRA `(.L_x_94) ;  /* 0x0000000000040947 */ /* 0x000fea0003800000 */
[----:B------:R2:W5:Y:S02]  /*4240*/  LDG.E.U8 R12, desc[UR16][R16.64+0x38] ;  /* 0x00003810100c7981 */ /* 0x000564000c1e1100 */
.L_x_94:
[----:B------:R-:W-:Y:S05]  /*4250*/  BSYNC B1 ;  /* 0x0000000000017941 */ /* 0x000fea0003800000 */
.L_x_93:
[----:B-----5:R-:W-:Y:S01]  /*4260*/  LOP3.LUT R12, R12, 0xff, RZ, 0xc0, !PT ;  /* 0x000000ff0c0c7812 */ /* 0x020fe200078ec0ff */
[----:B------:R-:W-:Y:S01]  /*4270*/  BSSY B1, `(.L_x_95) ;  /* 0x000000b000017945 */ /* 0x000fe20003800000 */
[----:B------:R-:W-:Y:S02]  /*4280*/  ISETP.LT.OR P1, PT, R25, 0x9, !P1 ;  /* 0x000000091900780c */ /* 0x000fe40004f21670 */
[----:B------:R-:W-:-:S05]  /*4290*/  F2FP.F16.E4M3.UNPACK_B R12, R12 ;  /* 0x0000000cff0c723e */ /* 0x000fca00020006ff */
[----:B01----:R-:W-:-:S05]  /*42a0*/  HADD2.F32 R9, -RZ, R12.H0_H0 ;  /* 0x2000000cff097230 */ /* 0x003fca0000004100 */
[----:B------:R-:W-:-:S04]  /*42b0*/  FMUL R8, R9, R10 ;  /* 0x0000000a09087220 */ /* 0x000fc80000400000 */
[----:B------:R-:W-:-:S05]  /*42c0*/  FFMA R8, R11, R3, R8 ;  /* 0x000000030b087223 */ /* 0x000fca0000000008 */
[----:B------:R-:W-:Y:S02]  /*42d0*/  F2FP.SATFINITE.E4M3.F32.PACK_AB_MERGE_C R9, RZ, R8, RZ ;  /* 0x00000008ff09723e */ /* 0x000fe400048070ff */
[----:B------:R-:W-:-:S03]  /*42e0*/  PRMT R8, RZ, 0x7610, R8 ;  /* 0x00007610ff087816 */ /* 0x000fc60000000008 */
[----:B------:R0:W-:Y:S01]  /*42f0*/  @!P0 STG.E.U8 desc[UR16][R6.64+0x38], R9 ;  /* 0x0000380906008986 */ /* 0x0001e2000c101110 */
[----:B------:R-:W-:Y:S05]  /*4300*/  @P1 BRA `(.L_x_96) ;  /* 0x0000000000041947 */ /* 0x000fea0003800000 */
[----:B------:R1:W5:Y:S02]  /*4310*/  LDG.E.U8 R8, desc[UR16][R16.64+0x39] ;  /* 0x0000391010087981 */ /* 0x000364000c1e1100 */
.L_x_96:
[----:B------:R-:W-:Y:S05]  /*4320*/  BSYNC B1 ;  /* 0x0000000000017941 */ /* 0x000fea0003800000 */
.L_x_95:
[----:B------:R-:W-:Y:S05]  /*4330*/  @P1 BRA `(.L_x_97) ;  /* 0x0000000800601947 */ /* 0x000fea0003800000 */
[----:B-----5:R-:W-:-:S04]  /*4340*/  LOP3.LUT R8, R8, 0xff, RZ, 0xc0, !PT ;  /* 0x000000ff08087812 */ /* 0x020fc800078ec0ff */
[----:B------:R-:W-:-:S05]  /*4350*/  F2FP.F16.E4M3.UNPACK_B R8, R8 ;  /* 0x00000008ff08723e */ /* 0x000fca00020006ff */
[----:B0-----:R-:W-:-:S05]  /*4360*/  HADD2.F32 R9, -RZ, R8.H0_H0 ;  /* 0x20000008ff097230 */ /* 0x001fca0000004100 */
[----:B------:R-:W-:-:S04]  /*4370*/  FMUL R9, R9, R10 ;  /* 0x0000000a09097220 */ /* 0x000fc80000400000 */
[----:B------:R-:W-:-:S05]  /*4380*/  FFMA R9, R14, R3, R9 ;  /* 0x000000030e097223 */ /* 0x000fca0000000009 */
[----:B------:R-:W-:-:S05]  /*4390*/  F2FP.SATFINITE.E4M3.F32.PACK_AB_MERGE_C R9, RZ, R9, RZ ;  /* 0x00000009ff09723e */ /* 0x000fca00048070ff */
[----:B------:R0:W-:Y:S01]  /*43a0*/  STG.E.U8 desc[UR16][R6.64+0x39], R9 ;  /* 0x0000390906007986 */ /* 0x0001e2000c101110 */
[----:B------:R-:W-:Y:S05]  /*43b0*/  BRA `(.L_x_97) ;  /* 0x0000000800407947 */ /* 0x000fea0003800000 */
.L_x_32:
[C---:B------:R-:W-:Y:S01]  /*43c0*/  ISETP.GE.AND P3, PT, R26.reuse, 0x1, PT ;  /* 0x000000011a00780c */ /* 0x040fe20003f66270 */
[-C--:B--2---:R-:W-:Y:S01]  /*43d0*/  FMUL R79, R79, R3.reuse ;  /* 0x000000034f4f7220 */ /* 0x084fe20000400000 */
[----:B------:R-:W-:Y:S01]  /*43e0*/  ISETP.GE.AND P0, PT, R26, 0x2, PT ;  /* 0x000000021a00780c */ /* 0x000fe20003f06270 */
[-C--:B------:R-:W-:Y:S01]  /*43f0*/  FMUL R78, R78, R3.reuse ;  /* 0x000000034e4e7220 */ /* 0x080fe20000400000 */
[----:B------:R-:W-:Y:S01]  /*4400*/  ISETP.LT.OR P1, PT, R25, 0x1, !P3 ;  /* 0x000000011900780c */ /* 0x000fe20005f21670 */
[-C--:B------:R-:W-:Y:S01]  /*4410*/  FMUL R77, R77, R3.reuse ;  /* 0x000000034d4d7220 */ /* 0x080fe20000400000 */
[C---:B------:R-:W-:Y:S01]  /*4420*/  ISETP.LT.OR P2, PT, R25.reuse, 0x1, !P0 ;  /* 0x000000011900780c */ /* 0x040fe20004741670 */
[-C--:B------:R-:W-:Y:S01]  /*4430*/  FMUL R76, R76, R3.reuse ;  /* 0x000000034c4c7220 */ /* 0x080fe20000400000 */
[----:B------:R-:W-:Y:S01]  /*4440*/  ISETP.LT.OR P3, PT, R25, 0x9, !P3 ;  /* 0x000000091900780c */ /* 0x000fe20005f61670 */
[----:B------:R-:W-:Y:S01]  /*4450*/  FMUL R75, R75, R3 ;  /* 0x000000034b4b7220 */ /* 0x000fe20000400000 */
[----:B------:R-:W-:Y:S01]  /*4460*/  F2FP.SATFINITE.E4M3.F32.PACK_AB_MERGE_C R79, RZ, R79, RZ ;  /* 0x0000004fff4f723e */ /* 0x000fe200048070ff */
[-C--:B------:R-:W-:Y:S01]  /*4470*/  FMUL R74, R74, R3.reuse ;  /* 0x000000034a4a7220 */ /* 0x080fe20000400000 */
[----:B------:R-:W-:Y:S01]  /*4480*/  F2FP.SATFINITE.E4M3.F32.PACK_AB_MERGE_C R13, RZ, R78, RZ ;  /* 0x0000004eff0d723e */ /* 0x000fe200048070ff */
[----:B------:R-:W-:Y:S01]  /*4490*/  FMUL R73, R73, R3 ;  /* 0x0000000349497220 */ /* 0x000fe20000400000 */
[----:B------:R-:W-:Y:S01]  /*44a0*/  F2FP.SATFINITE.E4M3.F32.PACK_AB_MERGE_C R77, RZ, R77, RZ ;  /* 0x0000004dff4d723e */ /* 0x000fe200048070ff */
[-C--:B------:R-:W-:Y:S01]  /*44b0*/  FMUL R72, R72, R3.reuse ;  /* 0x0000000348487220 */ /* 0x080fe20000400000 */
[----:B------:R-:W-:Y:S01]  /*44c0*/  ISETP.LT.OR P0, PT, R25, 0x9, !P0 ;  /* 0x000000091900780c */ /* 0x000fe20004701670 */
[----:B------:R-:W-:Y:S01]  /*44d0*/  @!P1 STG.E.U8 desc[UR16][R8.64], R79 ;  /* 0x0000004f08009986 */ /* 0x000fe2000c101110 */
[C---:B------:R-:W-:Y:S01]  /*44e0*/  ISETP.GE.AND P1, PT, R26.reuse, 0x9, PT ;  /* 0x000000091a00780c */ /* 0x040fe20003f26270 */
[----:B------:R-:W-:Y:S01]  /*44f0*/  FMUL R71, R71, R3 ;  /* 0x0000000347477220 */ /* 0x000fe20000400000 */
[----:B------:R-:W-:Y:S01]  /*4500*/  F2FP.SATFINITE.E4M3.F32.PACK_AB_MERGE_C R75, RZ, R75, RZ ;  /* 0x0000004bff4b723e */ /* 0x000fe200048070ff */
[----:B------:R0:W-:Y:S01]  /*4510*/  @!P2 STG.E.U8 desc[UR16][R8.64+0x1], R13 ;  /* 0x0000010d0800a986 */ /* 0x0001e2000c101110 */
[----:B------:R-:W-:Y:S01]  /*4520*/  ISETP.GE.AND P2, PT, R26, 0xa, PT ;  /* 0x0000000a1a00780c */ /* 0x000fe20003f46270 */
[-C--:B------:R-:W-:Y:S01]  /*4530*/  FMUL R70, R70, R3.reuse ;  /* 0x0000000346467220 */ /* 0x080fe20000400000 */
[----:B------:R-:W-:Y:S01]  /*4540*/  F2FP.SATFINITE.E4M3.F32.PACK_AB_MERGE_C R17, RZ, R74, RZ ;  /* 0x0000004aff11723e */ /* 0x000fe200048070ff */
[----:B------:R-:W-:Y:S01]  /*4550*/  @!P3 STG.E.U8 desc[UR16][R6.64], R77 ;  /* 0x0000004d0600b986 */ /* 0x000fe2000c101110 */
[C---:B------:R-:W-:Y:S01]  /*4560*/  ISETP.LT.OR P3, PT, R25.reuse, 0x1, !P1 ;  /* 0x000000011900780c */ /* 0x040fe20004f61670 */
[-C--:B------:R-:W-:Y:S01]  /*4570*/  FMUL R68, R68, R3.reuse ;  /* 0x0000000344447220 */ /* 0x080fe20000400000 */
[----:B------:R-:W-:Y:S01]  /*4580*/  ISETP.LT.OR P5, PT, R25, 0x1, !P2 ;  /* 0x000000011900780c */ /* 0x000fe200057a1670 */
[-C--:B------:R-:W-:Y:S01]  /*4590*/  FMUL R67, R67, R3.reuse ;  /* 0x0000000343437220 */ /* 0x080fe20000400000 */
[----:B------:R-:W-:Y:S01]  /*45a0*/  ISETP.LT.OR P1, PT, R25, 0x9, !P1 ;  /* 0x000000091900780c */ /* 0x000fe20004f21670 */
[----:B------:R-:W-:Y:S01]  /*45b0*/  FMUL R65, R65, R3 ;  /* 0x0000000341417220 */ /* 0x000fe20000400000 */
[----:B------:R-:W-:Y:S01]  /*45c0*/  F2FP.SATFINITE.E4M3.F32.PACK_AB_MERGE_C R73, RZ, R73, RZ ;  /* 0x00000049ff49723e */ /* 0x000fe200048070ff */
[-C--:B------:R-:W-:Y:S01]  /*45d0*/  FMUL R66, R66, R3.reuse ;  /* 0x0000000342427220 */ /* 0x080fe20000400000 */
[----:B0-----:R-:W-:Y:S01]  /*45e0*/  F2FP.SATFINITE.E4M3.F32.PACK_AB_MERGE_C R13, RZ, R76, RZ ;  /* 0x0000004cff0d723e */ /* 0x001fe200048070ff */
[-C--:B------:R-:W-:Y:S01]  /*45f0*/  FMUL R64, R64, R3.reuse ;  /* 0x0000000340407220 */ /* 0x080fe20000400000 */
[----:B------:R-:W-:Y:S01]  /*4600*/  ISETP.LT.OR P2, PT, R25, 0x9, !P2 ;  /* 0x000000091900780c */ /* 0x000fe20005741670 */
[-C--:B------:R-:W-:Y:S01]  /*4610*/  FMUL R63, R63, R3.reuse ;  /* 0x000000033f3f7220 */ /* 0x080fe20000400000 */
[----:B------:R-:W-:Y:S01]  /*4620*/  F2FP.SATFINITE.E4M3.F32.PACK_AB_MERGE_C R27, RZ, R72, RZ ;  /* 0x00000048ff1b723e */ /* 0x000fe200048070ff */
[----:B------:R0:W-:Y:S01]  /*4630*/  @!P0 STG.E.U8 desc[UR16][R6.64+0x1], R13 ;  /* 0x0000010d06008986 */ /* 0x0001e2000c101110 */
[C---:B------:R-:W-:Y:S01]  /*4640*/  ISETP.GE.AND P0, PT, R26.reuse, 0x11, PT ;  /* 0x000000111a00780c */ /* 0x040fe20003f06270 */
[----:B------:R-:W-:Y:S01]  /*4650*/  FMUL R61, R61, R3 ;  /* 0x000000033d3d7220 */ /* 0x000fe20000400000 */
[----:B------:R-:W-:Y:S01]  /*4660*/  F2FP.SATFINITE.E4M3.F32.PACK_AB_MERGE_C R71, RZ, R71, RZ ;  /* 0x00000047ff47723e */ /* 0x000fe200048070ff */
[----:B------:R-:W-:Y:S01]  /*4670*/  @!P3 STG.E.U8 desc[UR16][R8.64+0x8], R75 ;  /* 0x0000084b0800b986 */ /* 0x000fe2000c101110 */
[----:B------:R-:W-:Y:S01]  /*4680*/  ISETP.GE.AND P3, PT, R26, 0x12, PT ;  /* 0x000000121a00780c */ /* 0x000fe20003f66270 */
[----:B------:R-:W-:Y:S01]  /*4690*/  FMUL R62, R62, R3 ;  /* 0x000000033e3e7220 */ /* 0x000fe20000400000 */
[----:B------:R-:W-:Y:S01]  /*46a0*/  F2FP.SATFINITE.E4M3.F32.PACK_AB_MERGE_C R67, RZ, R67, RZ ;  /* 0x00000043ff43723e */ /* 0x000fe200048070ff */
[----:B------:R1:W-:Y:S01]  /*46b0*/  @!P5 STG.E.U8 desc[UR16][R8.64+0x9], R17 ;  /* 0x000009110800d986 */ /* 0x0003e2000c101110 */
[----:B------:R-:W-:Y:S01]  /*46c0*/  ISETP.LT.OR P5, PT, R25, 0x1, !P3 ;  /* 0x000000011900780c */ /* 0x000fe20005fa1670 */
[-C--:B------:R-:W-:Y:S01]  /*46d0*/  FMUL R59, R59, R3.reuse ;  /* 0x000000033b3b7220 */ /* 0x080fe20000400000 */
[C---:B------:R-:W-:Y:S01]  /*46e0*/  ISETP.LT.OR P3, PT, R25.reuse, 0x9, !P3 ;  /* 0x000000091900780c */ /* 0x040fe20005f61670 */
[----:B------:R-:W-:Y:S01]  /*46f0*/  @!P1 STG.E.U8 desc[UR16][R6.64+0x8], R73 ;  /* 0x0000084906009986 */ /* 0x000fe2000c101110 */
[----:B------:R-:W-:Y:S01]  /*4700*/  ISETP.LT.OR P1, PT, R25, 0x1, !P0 ;  /* 0x000000011900780c */ /* 0x000fe20004721670 */
[-C--:B------:R-:W-:Y:S01]  /*4710*/  FMUL R60, R60, R3.reuse ;  /* 0x000000033c3c7220 */ /* 0x080fe20000400000 */
[----:B0-----:R-:W-:Y:S01]  /*4720*/  F2FP.SATFINITE.E4M3.F32.PACK_AB_MERGE_C R13, RZ, R70, RZ ;  /* 0x00000046ff0d723e */ /* 0x001fe200048070ff */
[----:B------:R-:W-:Y:S01]  /*4730*/  @!P2 STG.E.U8 desc[UR16][R6.64+0x9], R27 ;  /* 0x0000091b0600a986 */ /* 0x000fe2000c101110 */
[----:B------:R-:W-:Y:S01]  /*4740*/  ISETP.GE.AND P2, PT, R26, 0x19, PT ;  /* 0x000000191a00780c */ /* 0x000fe20003f46270 */
[-C--:B------:R-:W-:Y:S01]  /*4750*/  FMUL R57, R57, R3.reuse ;  /* 0x0000000339397220 */ /* 0x080fe20000400000 */
[C---:B------:R-:W-:Y:S01]  /*4760*/  ISETP.LT.OR P0, PT, R25.reuse, 0x9, !P0 ;  /* 0x000000091900780c */ /* 0x040fe20004701670 */
[-C--:B------:R-:W-:Y:S01]  /*4770*/  FMUL R58, R58, R3.reuse ;  /* 0x000000033a3a7220 */ /* 0x080fe20000400000 */
[----:B------:R-:W-:Y:S01]  /*4780*/  ISETP.LT.OR P6, PT, R25, 0x1, !P2 ;  /* 0x000000011900780c */ /* 0x000fe200057c1670 */
[----:B------:R0:W-:Y:S01]  /*4790*/  @!P5 STG.E.U8 desc[UR16][R8.64+0x11], R13 ;  /* 0x0000110d0800d986 */ /* 0x0001e2000c101110 */
[----:B-1----:R-:W-:Y:S01]  /*47a0*/  F2FP.SATFINITE.E4M3.F32.PACK_AB_MERGE_C R17, RZ, R68, RZ ;  /* 0x00000044ff11723e */ /* 0x002fe200048070ff */
[----:B------:R-:W-:Y:S01]  /*47b0*/  FMUL R56, R56, R3 ;  /* 0x0000000338387220 */ /* 0x000fe20000400000 */
[----:B------:R-:W-:Y:S01]  /*47c0*/  F2FP.SATFINITE.E4M3.F32.PACK_AB_MERGE_C R65, RZ, R65, RZ ;  /* 0x00000041ff41723e */ /* 0x000fe200048070ff */
[----:B------:R-:W-:Y:S01]  /*47d0*/  @!P1 STG.E.U8 desc[UR16][R8.64+0x10], R71 ;  /* 0x0000104708009986 */ /* 0x000fe2000c101110 */
[----:B------:R-:W-:Y:S01]  /*47e0*/  ISETP.GE.AND P1, PT, R26, 0x1a, PT ;  /* 0x0000001a1a00780c */ /* 0x000fe20003f26270 */
[-C--:B------:R-:W-:Y:S01]  /*47f0*/  FMUL R23, R23, R3.reuse ;  /* 0x0000000317177220 */ /* 0x080fe20000400000 */
[C---:B------:R-:W-:Y:S01]  /*4800*/  ISETP.LT.OR P2, PT, R25.reuse, 0x9, !P2 ;  /* 0x000000091900780c */ /* 0x040fe20005741670 */
[----:B------:R1:W-:Y:S01]  /*4810*/  @!P3 STG.E.U8 desc[UR16][R6.64+0x11], R17 ;  /* 0x000011110600b986 */ /* 0x0003e2000c101110 */
[----:B------:R-:W-:Y:S01]  /*4820*/  ISETP.LT.OR P5, PT, R25, 0x1, !P1 ;  /* 0x000000011900780c */ /* 0x000fe20004fa1670 */
[-C--:B------:R-:W-:Y:S01]  /*4830*/  FMUL R21, R21, R3.reuse ;  /* 0x0000000315157220 */ /* 0x080fe20000400000 */
[----:B------:R-:W-:Y:S01]  /*4840*/  ISETP.LT.OR P3, PT, R25, 0x9, !P1 ;  /* 0x000000091900780c */ /* 0x000fe20004f61670 */
[----:B------:R-:W-:Y:S01]  /*4850*/  @!P0 STG.E.U8 desc[UR16][R6.64+0x10], R67 ;  /* 0x0000104306008986 */ /* 0x000fe2000c101110 */
[----:B0-----:R-:W-:Y:S01]  /*4860*/  F2FP.SATFINITE.E4M3.F32.PACK_AB_MERGE_C R13, RZ, R66, RZ ;  /* 0x00000042ff0d723e */ /* 0x001fe200048070ff */
[-C--:B------:R-:W-:Y:S01]  /*4870*/  FMUL R22, R22, R3.reuse ;  /* 0x0000000316167220 */ /* 0x080fe20000400000 */
[C---:B------:R-:W-:Y:S01]  /*4880*/  ISETP.GE.AND P0, PT, R26.reuse, 0x21, PT ;  /* 0x000000211a00780c */ /* 0x040fe20003f06270 */
[----:B------:R-:W-:Y:S01]  /*4890*/  @!P6 STG.E.U8 desc[UR16][R8.64+0x18], R65 ;  /* 0x000018410800e986 */ /* 0x000fe2000c101110 */
[----:B------:R-:W-:Y:S01]  /*48a0*/  ISETP.GE.AND P1, PT, R26, 0x22, PT ;  /* 0x000000221a00780c */ /* 0x000fe20003f26270 */
[-C--:B------:R-:W-:Y:S01]  /*48b0*/  FMUL R19, R19, R3.reuse ;  /* 0x0000000313137220 */ /* 0x080fe20000400000 */
[C---:B------:R-:W-:Y:S01]  /*48c0*/  ISETP.LT.OR P6, PT, R25.reuse, 0x1, !P0 ;  /* 0x000000011900780c */ /* 0x040fe200047c1670 */
[-C--:B------:R-:W-:Y:S01]  /*48d0*/  FMUL R20, R20, R3.reuse ;  /* 0x0000000314147220 */ /* 0x080fe20000400000 */
[----:B-1----:R-:W-:Y:S01]  /*48e0*/  F2FP.SATFINITE.E4M3.F32.PACK_AB_MERGE_C R17, RZ, R64, RZ ;  /* 0x00000040ff11723e */ /* 0x002fe200048070ff */
[----:B------:R0:W-:Y:S01]  /*48f0*/  @!P5 STG.E.U8 desc[UR16][R8.64+0x19], R13 ;  /* 0x0000190d0800d986 */ /* 0x0001e2000c101110 */
[----:B------:R-:W-:Y:S01]  /*4900*/  ISETP.LT.OR P5, PT, R25, 0x1, !P1 ;  /* 0x000000011900780c */ /* 0x000fe20004fa1670 */
[----:B------:R-:W-:Y:S01]  /*4910*/  FMUL R15, R15, R3 ;  /* 0x000000030f0f7220 */ /* 0x000fe20000400000 */
[----:B------:R-:W-:Y:S01]  /*4920*/  F2FP.SATFINITE.E4M3.F32.PACK_AB_MERGE_C R63, RZ, R63, RZ ;  /* 0x0000003fff3f723e */ /* 0x000fe200048070ff */
[----:B------:R1:W-:Y:S01]  /*4930*/  @!P3 STG.E.U8 desc[UR16][R6.64+0x19], R17 ;  /* 0x000019110600b986 */ /* 0x0003e2000c101110 */
[----:B------:R-:W-:Y:S01]  /*4940*/  F2FP.SATFINITE.E4M3.F32.PACK_AB_MERGE_C R61, RZ, R61, RZ ;  /* 0x0000003dff3d723e */ /* 0x000fe200048070ff */
[-C--:B------:R-:W-:Y:S01]  /*4950*/  FMUL R18, R18, R3.reuse ;  /* 0x0000000312127220 */ /* 0x080fe20000400000 */
[----:B------:R-:W-:Y:S01]  /*4960*/  F2FP.SATFINITE.E4M3.F32.PACK_AB_MERGE_C R27, RZ, R62, RZ ;  /* 0x0000003eff1b723e */ /* 0x000fe200048070ff */
[----:B------:R-:W-:Y:S01]  /*4970*/  @!P2 STG.E.U8 desc[UR16][R6.64+0x18], R63 ;  /* 0x0000183f0600a986 */ /* 0x000fe2000c101110 */
[----:B------:R-:W-:Y:S01]  /*4980*/  ISETP.LT.OR P3, PT, R25, 0x9, !P1 ;  /* 0x000000091900780c */ /* 0x000fe20004f61670 */
[-C--:B------:R-:W-:Y:S01]  /*4990*/  FMUL R11, R11, R3.reuse ;  /* 0x000000030b0b7220 */ /* 0x080fe20000400000 */
[----:B------:R-:W-:Y:S01]  /*49a0*/  ISETP.GE.AND P2, PT, R26, 0x29, PT ;  /* 0x000000291a00780c */ /* 0x000fe20003f46270 */
[----:B------:R-:W-:Y:S01]  /*49b0*/  @!P6 STG.E.U8 desc[UR16][R8.64+0x20], R61 ;  /* 0x0000203d0800e986 */ /* 0x000fe2000c101110 */
[C---:B------:R-:W-:Y:S01]  /*49c0*/  ISETP.LT.OR P0, PT, R25.reuse, 0x9, !P0 ;  /* 0x000000091900780c */ /* 0x040fe20004701670 */
[----:B------:R-:W-:Y:S01]  /*49d0*/  FMUL R14, R14, R3 ;  /* 0x000000030e0e7220 */ /* 0x000fe20000400000 */
[----:B------:R-:W-:Y:S01]  /*49e0*/  ISETP.GE.AND P1, PT, R26, 0x2a, PT ;  /* 0x0000002a1a00780c */ /* 0x000fe20003f26270 */
[----:B------:R-:W-:Y:S01]  /*49f0*/  @!P5 STG.E.U8 desc[UR16][R8.64+0x21], R27 ;  /* 0x0000211b0800d986 */ /* 0x000fe2000c101110 */
[----:B------:R-:W-:-:S02]  /*4a00*/  ISETP.LT.OR P6, PT, R25, 0x1, !P2 ;  /* 0x000000011900780c */ /* 0x000fc400057c1670 */
[C---:B------:R-:W-:Y:S02]  /*4a10*/  ISETP.LT.OR P5, PT, R25.reuse, 0x1, !P1 ;  /* 0x000000011900780c */ /* 0x040fe40004fa1670 */
[----:B------:R-:W-:Y:S02]  /*4a20*/  F2FP.SATFINITE.E4M3.F32.PACK_AB_MERGE_C R59, RZ, R59, RZ ;  /* 0x0000003bff3b723e */ /* 0x000fe400048070ff */
[----:B0-----:R-:W-:Y:S02]  /*4a30*/  F2FP.SATFINITE.E4M3.F32.PACK_AB_MERGE_C R13, RZ, R60, RZ ;  /* 0x0000003cff0d723e */ /* 0x001fe400048070ff */
[----:B------:R-:W-:Y:S01]  /*4a40*/  F2FP.SATFINITE.E4M3.F32.PACK_AB_MERGE_C R57, RZ, R57, RZ ;  /* 0x00000039ff39723e */ /* 0x000fe200048070ff */
[----:B------:R-:W-:Y:S01]  /*4a50*/  @!P0 STG.E.U8 desc[UR16][R6.64+0x20], R59 ;  /* 0x0000203b06008986 */ /* 0x000fe2000c101110 */
[----:B-1----:R-:W-:Y:S02]  /*4a60*/  F2FP.SATFINITE.E4M3.F32.PACK_AB_MERGE_C R17, RZ, R58, RZ ;  /* 0x0000003aff11723e */ /* 0x002fe400048070ff */
[C---:B------:R-:W-:Y:S01]  /*4a70*/  ISETP.LT.OR P1, PT, R25.reuse, 0x9, !P1 ;  /* 0x000000091900780c */ /* 0x040fe20004f21670 */
[----:B------:R0:W-:Y:S01]  /*4a80*/  @!P3 STG.E.U8 desc[UR16][R6.64+0x21], R13 ;  /* 0x0000210d0600b986 */ /* 0x0001e2000c101110 */
[----:B------:R-:W-:-:S02]  /*4a90*/  ISETP.LT.OR P2, PT, R25, 0x9, !P2 ;  /* 0x000000091900780c */ /* 0x000fc40005741670 */
[C---:B------:R-:W-:Y:S01]  /*4aa0*/  ISETP.GE.AND P3, PT, R26.reuse, 0x31, PT ;  /* 0x000000311a00780c */ /* 0x040fe20003f66270 */
[----:B------:R-:W-:Y:S01]  /*4ab0*/  @!P6 STG.E.U8 desc[UR16][R8.64+0x28], R57 ;  /* 0x000028390800e986 */ /* 0x000fe2000c101110 */
[----:B------:R-:W-:Y:S02]  /*4ac0*/  ISETP.GE.AND P0, PT, R26, 0x32, PT ;  /* 0x000000321a00780c */ /* 0x000fe40003f06270 */
[----:B------:R-:W-:Y:S01]  /*4ad0*/  F2FP.SATFINITE.E4M3.F32.PACK_AB_MERGE_C R23, RZ, R23, RZ ;  /* 0x00000017ff17723e */ /* 0x000fe200048070ff */
[----:B------:R1:W-:Y:S01]  /*4ae0*/  @!P5 STG.E.U8 desc[UR16][R8.64+0x29], R17 ;  /* 0x000029110800d986 */ /* 0x0003e2000c101110 */
[C---:B------:R-:W-:Y:S02]  /*4af0*/  ISETP.LT.OR P5, PT, R25.reuse, 0x1, !P3 ;  /* 0x000000011900780c */ /* 0x040fe40005fa1670 */
[----:B------:R-:W-:Y:S02]  /*4b00*/  ISETP.LT.OR P6, PT, R25, 0x1, !P0 ;  /* 0x000000011900780c */ /* 0x000fe400047c1670 */
[----:B0-----:R-:W-:Y:S01]  /*4b10*/  F2FP.SATFINITE.E4M3.F32.PACK_AB_MERGE_C R13, RZ, R56, RZ ;  /* 0x00000038ff0d723e */ /* 0x001fe200048070ff */
[----:B------:R-:W-:Y:S01]  /*4b20*/  @!P2 STG.E.U8 desc[UR16][R6.64+0x28], R23 ;  /* 0x000028170600a986 */ /* 0x000fe2000c101110 */
[----:B------:R-:W-:-:S02]  /*4b30*/  F2FP.SATFINITE.E4M3.F32.PACK_AB_MERGE_C R21, RZ, R21, RZ ;  /* 0x00000015ff15723e */ /* 0x000fc400048070ff */
[C---:B------:R-:W-:Y:S01]  /*4b40*/  ISETP.GE.AND P2, PT, R26.reuse, 0x3a, PT ;  /* 0x0000003a1a00780c */ /* 0x040fe20003f46270 */
[----:B------:R0:W-:Y:S01]  /*4b50*/  @!P1 STG.E.U8 desc[UR16][R6.64+0x29], R13 ;  /* 0x0000290d06009986 */ /* 0x0001e2000c101110 */
[C---:B------:R-:W-:Y:S02]  /*4b60*/  ISETP.LT.OR P1, PT, R25.reuse, 0x9, !P3 ;  /* 0x000000091900780c */ /* 0x040fe40005f21670 */
[----:B-1----:R-:W-:Y:S01]  /*4b70*/  F2FP.SATFINITE.E4M3.F32.PACK_AB_MERGE_C R17, RZ, R22, RZ ;  /* 0x00000016ff11723e */ /* 0x002fe200048070ff */
[----:B------:R-:W-:Y:S01]  /*4b80*/  @!P5 STG.E.U8 desc[UR16][R8.64+0x30], R21 ;  /* 0x000030150800d986 */ /* 0x000fe2000c101110 */
[----:B------:R-:W-:Y:S02]  /*4b90*/  ISETP.GE.AND P3, PT, R26, 0x39, PT ;  /* 0x000000391a00780c */ /* 0x000fe40003f66270 */
[C---:B------:R-:W-:Y:S01]  /*4ba0*/  ISETP.LT.OR P0, PT, R25.reuse, 0x9, !P0 ;  /* 0x000000091900780c */ /* 0x040fe20004701670 */
[----:B------:R1:W-:Y:S01]  /*4bb0*/  @!P6 STG.E.U8 desc[UR16][R8.64+0x31], R17 ;  /* 0x000031110800e986 */ /* 0x0003e2000c101110 */
[----:B------:R-:W-:-:S02]  /*4bc0*/  ISETP.LT.OR P5, PT, R25, 0x1, !P3 ;  /* 0x000000011900780c */ /* 0x000fc40005fa1670 */
[C---:B------:R-:W-:Y:S02]  /*4bd0*/  ISETP.LT.OR P6, PT, R25.reuse, 0x1, !P2 ;  /* 0x000000011900780c */ /* 0x040fe400057c1670 */
[C---:B------:R-:W-:Y:S02]  /*4be0*/  ISETP.LT.OR P3, PT, R25.reuse, 0x9, !P3 ;  /* 0x000000091900780c */ /* 0x040fe40005f61670 */
[----:B------:R-:W-:Y:S02]  /*4bf0*/  ISETP.LT.OR P2, PT, R25, 0x9, !P2 ;  /* 0x000000091900780c */ /* 0x000fe40005741670 */
[----:B------:R-:W-:Y:S02]  /*4c00*/  F2FP.SATFINITE.E4M3.F32.PACK_AB_MERGE_C R19, RZ, R19, RZ ;  /* 0x00000013ff13723e */ /* 0x000fe400048070ff */
[----:B0-----:R-:W-:Y:S02]  /*4c10*/  F2FP.SATFINITE.E4M3.F32.PACK_AB_MERGE_C R13, RZ, R20, RZ ;  /* 0x00000014ff0d723e */ /* 0x001fe400048070ff */
[----:B------:R-:W-:Y:S01]  /*4c20*/  F2FP.SATFINITE.E4M3.F32.PACK_AB_MERGE_C R15, RZ, R15, RZ ;  /* 0x0000000fff0f723e */ /* 0x000fe200048070ff */
[----:B------:R0:W-:Y:S01]  /*4c30*/  @!P1 STG.E.U8 desc[UR16][R6.64+0x30], R19 ;  /* 0x0000301306009986 */ /* 0x0001e2000c101110 */
[----:B-1----:R-:W-:-:S02]  /*4c40*/  F2FP.SATFINITE.E4M3.F32.PACK_AB_MERGE_C R17, RZ, R18, RZ ;  /* 0x00000012ff11723e */ /* 0x002fc400048070ff */
[----:B------:R-:W-:Y:S01]  /*4c50*/  F2FP.SATFINITE.E4M3.F32.PACK_AB_MERGE_C R11, RZ, R11, RZ ;  /* 0x0000000bff0b723e */ /* 0x000fe200048070ff */
[----:B------:R0:W-:Y:S01]  /*4c60*/  @!P0 STG.E.U8 desc[UR16][R6.64+0x31], R13 ;  /* 0x0000310d06008986 */ /* 0x0001e2000c101110 */
[----:B------:R-:W-:-:S03]  /*4c70*/  F2FP.SATFINITE.E4M3.F32.PACK_AB_MERGE_C R21, RZ, R14, RZ ;  /* 0x0000000eff15723e */ /* 0x000fc600048070ff */
[----:B------:R0:W-:Y:S04]  /*4c80*/  @!P5 STG.E.U8 desc[UR16][R8.64+0x38], R15 ;  /* 0x0000380f0800d986 */ /* 0x0001e8000c101110 */
[----:B------:R0:W-:Y:S04]  /*4c90*/  @!P6 STG.E.U8 desc[UR16][R8.64+0x39], R17 ;  /* 0x000039110800e986 */ /* 0x0001e8000c101110 */
[----:B------:R0:W-:Y:S04]  /*4ca0*/  @!P3 STG.E.U8 desc[UR16][R6.64+0x38], R11 ;  /* 0x0000380b0600b986 */ /* 0x0001e8000c101110 */
[----:B------:R0:W-:Y:S02]  /*4cb0*/  @!P2 STG.E.U8 desc[UR16][R6.64+0x39], R21 ;  /* 0x000039150600a986 */ /* 0x0001e4000c101110 */
.L_x_97:
[----:B------:R-:W-:Y:S05]  /*4cc0*/  BSYNC B0 ;  /* 0x0000000000007941 */ /* 0x000fea0003800000 */
.L_x_31:
[----:B------:R-:W-:Y:S01]  /*4cd0*/  ULDC UR6, c[0x0][0xc] ;  /* 0x0000030000067ab9 */ /* 0x000fe20000000800 */
[----:B------:R-:W-:Y:S01]  /*4ce0*/  ULDC UR7, c[0x0][0x10] ;  /* 0x0000040000077ab9 */ /* 0x000fe20000000800 */
[----:B0-----:R-:W0:Y:S01]  /*4cf0*/  LDC R9, c[0x0][0x14] ;  /* 0x00000500ff097b82 */ /* 0x001e220000000800 */
[----:B------:R-:W-:Y:S01]  /*4d00*/  UIMAD.WIDE.U32 UR6, UR6, UR7, URZ ;  /* 0x00000007060672a5 */ /* 0x000fe2000f8e003f */
[----:B------:R-:W-:Y:S02]  /*4d10*/  IMAD.MOV.U32 R6, RZ, RZ, R0 ;  /* 0x000000ffff067224 */ /* 0x000fe400078e0000 */
[----:B------:R-:W-:Y:S02]  /*4d20*/  IMAD.MOV.U32 R7, RZ, RZ, R5 ;  /* 0x000000ffff077224 */ /* 0x000fe400078e0005 */
[----:B------:R-:W-:Y:S02]  /*4d30*/  IMAD.MOV.U32 R12, RZ, RZ, -0x1 ;  /* 0xffffffffff0c7424 */ /* 0x000fe400078e00ff */
[----:B------:R-:W-:-:S02]  /*4d40*/  IMAD.MOV.U32 R69, RZ, RZ, -0x1 ;  /* 0xffffffffff457424 */ /* 0x000fc400078e00ff */
[----:B0-----:R-:W-:-:S04]  /*4d50*/  IMAD.WIDE.U32 R6, R9, UR6, R6 ;  /* 0x0000000609067c25 */ /* 0x001fc8000f8e0006 */
[----:B------:R-:W-:Y:S01]  /*4d60*/  IMAD R5, R9, UR7, RZ ;  /* 0x0000000709057c24 */ /* 0x000fe2000f8e02ff */
[----:B------:R-:W-:Y:S01]  /*4d70*/  ULDC.64 UR6, c[0x0][0x650] ;  /* 0x0001940000067ab9 */ /* 0x000fe20000000a00 */
[----:B------:R-:W-:Y:S01]  /*4d80*/  IMAD.MOV.U32 R0, RZ, RZ, R6 ;  /* 0x000000ffff007224 */ /* 0x000fe200078e0006 */
[----:B------:R-:W-:Y:S01]  /*4d90*/  ISETP.GE.U32.AND P0, PT, R6, UR6, PT ;  /* 0x0000000606007c0c */ /* 0x000fe2000bf06070 */
[----:B------:R-:W-:Y:S01]  /*4da0*/  IMAD.IADD R5, R7, 0x1, R5 ;  /* 0x0000000107057824 */ /* 0x000fe200078e0205 */
[----:B------:R-:W-:-:S04]  /*4db0*/  PRMT R7, RZ, 0x7610, R7 ;  /* 0x00007610ff077816 */ /* 0x000fc80000000007 */
[----:B------:R-:W-:-:S13]  /*4dc0*/  ISETP.GE.U32.AND.EX P0, PT, R5, UR7, PT, P0 ;  /* 0x0000000705007c0c */ /* 0x000fda000bf06100 */
[----:B------:R-:W-:Y:S05]  /*4dd0*/  @P0 BRA `(.L_x_98) ;  /* 0x0000000400640947 */ /* 0x000fea0003800000 */
[----:B------:R-:W0:Y:S01]  /*4de0*/  S2R R20, SR_CTAID.X ;  /* 0x0000000000147919 */ /* 0x000e220000002500 */
[----:B------:R-:W0:Y:S01]  /*4df0*/  LDC.64 R14, c[0x0][0x628] ;  /* 0x00018a00ff0e7b82 */ /* 0x000e220000000a00 */
[----:B------:R-:W-:Y:S01]  /*4e00*/  ULDC UR6, c[0x0][0x150] ;  /* 0x0000540000067ab9 */ /* 0x000fe20000000800 */
[----:B------:R-:W-:Y:S01]  /*4e10*/  IMAD.MOV.U32 R12, RZ, RZ, R0 ;  /* 0x000000ffff0c7224 */ /* 0x000fe200078e0000 */
[----:B------:R-:W0:Y:S01]  /*4e20*/  S2R R22, SR_CTAID.Y ;  /* 0x0000000000167919 */ /* 0x000e220000002600 */
[----:B------:R-:W-:-:S04]  /*4e30*/  IMAD.MOV.U32 R13, RZ, RZ, R5 ;  /* 0x000000ffff0d7224 */ /* 0x000fc800078e0005 */
[----:B------:R-:W0:Y:S08]  /*4e40*/  LDC R23, c[0x0][0x144] ;  /* 0x00005100ff177b82 */ /* 0x000e300000000800 */
[----:B-1234-:R-:W1:Y:S08]  /*4e50*/  LDC R16, c[0x0][0x630] ;  /* 0x00018c00ff107b82 */ /* 0x01ee700000000800 */
[----:B------:R-:W2:Y:S01]  /*4e60*/  LDC.64 R18, c[0x0][0x620] ;  /* 0x00018800ff127b82 */ /* 0x000ea20000000a00 */
[----:B0-----:R-:W-:-:S04]  /*4e70*/  ISETP.NE.U32.AND P0, PT, R14, RZ, PT ;  /* 0x000000ff0e00720c */ /* 0x001fc80003f05070 */
[----:B------:R-:W-:Y:S02]  /*4e80*/  ISETP.NE.AND.EX P0, PT, R15, RZ, PT, P0 ;  /* 0x000000ff0f00720c */ /* 0x000fe40003f05300 */
[----:B------:R-:W-:-:S05]  /*4e90*/  I2FP.F32.U32 R6, R20 ;  /* 0x0000001400067245 */ /* 0x000fca0000201000 */
[----:B------:R-:W-:-:S04]  /*4ea0*/  FMUL R6, R6, UR6 ;  /* 0x0000000606067c20 */ /* 0x000fc80008400000 */
[----:B------:R0:W3:Y:S02]  /*4eb0*/  F2I.U32.TRUNC.NTZ R21, R6 ;  /* 0x0000000600157305 */ /* 0x0000e4000020f000 */
[----:B-1----:R-:W-:Y:S05]  /*4ec0*/  @!P0 BRA `(.L_x_99) ;  /* 0x0000000000288947 */ /* 0x002fea0003800000 */
[----:B------:R-:W1:Y:S02]  /*4ed0*/  LDC R7, c[0x0][0x634] ;  /* 0x00018d00ff077b82 */ /* 0x000e640000000800 */
[----:B-1----:R-:W-:-:S05]  /*4ee0*/  IADD3 R11, P0, R0, R7, RZ ;  /* 0x00000007000b7210 */ /* 0x002fca0007f1e0ff */
[----:B------:R-:W-:-:S04]  /*4ef0*/  IMAD.X R17, RZ, RZ, R5, P0 ;  /* 0x000000ffff117224 */ /* 0x000fc800000e0605 */
[----:B0-----:R-:W-:-:S04]  /*4f00*/  IMAD.WIDE.U32 R6, R17, R14, RZ ;  /* 0x0000000e11067225 */ /* 0x001fc800078e00ff */
[----:B-----5:R-:W-:-:S04]  /*4f10*/  IMAD.WIDE.U32 R8, P0, R11, R15, R6 ;  /* 0x0000000f0b087225 */ /* 0x020fc80007800006 */
[----:B------:R-:W-:-:S04]  /*4f20*/  IMAD.WIDE.U32 R6, R11, R14, RZ ;  /* 0x0000000e0b067225 */ /* 0x000fc800078e00ff */
[----:B------:R-:W-:Y:S01]  /*4f30*/  IMAD.X R13, RZ, RZ, RZ, P0 ;  /* 0x000000ffff0d7224 */ /* 0x000fe200000e06ff */
[----:B------:R-:W-:Y:S01]  /*4f40*/  IADD3 RZ, P0, R7, R8, RZ ;  /* 0x0000000807ff7210 */ /* 0x000fe20007f1e0ff */
[----:B------:R-:W-:-:S04]  /*4f50*/  IMAD.MOV.U32 R12, RZ, RZ, R9 ;  /* 0x000000ffff0c7224 */ /* 0x000fc800078e0009 */
[----:B------:R-:W-:-:S08]  /*4f60*/  IMAD.WIDE.U32.X R12, R17, R15, R12, P0 ;  /* 0x0000000f110c7225 */ /* 0x000fd000000e040c */
.L_x_99:
[-CC-:B------:R-:W-:Y:S01]  /*4f70*/  SHF.R.U64 R69, R12, R16.reuse, R13.reuse ;  /* 0x000000100c457219 */ /* 0x180fe2000000120d */
[----:B------:R-:W1:Y:S01]  /*4f80*/  LDC.64 R28, c[0x0][0x640] ;  /* 0x00019000ff1c7b82 */ /* 0x000e620000000a00 */
[----:B0-----:R-:W-:Y:S01]  /*4f90*/  SHF.R.U32.HI R6, RZ, R16, R13 ;  /* 0x00000010ff067219 */ /* 0x001fe2000001160d */
[----:B---3--:R-:W-:Y:S01]  /*4fa0*/  IMAD.MOV R21, RZ, RZ, -R21 ;  /* 0x000000ffff157224 */ /* 0x008fe200078e0a15 */
[----:B------:R-:W-:Y:S01]  /*4fb0*/  IADD3 R9, P0, RZ, -R69, RZ ;  /* 0x80000045ff097210 */ /* 0x000fe20007f1e0ff */
[----:B------:R-:W-:Y:S01]  /*4fc0*/  ULDC UR6, c[0x0][0x154] ;  /* 0x0000550000067ab9 */ /* 0x000fe20000000800 */
[----:B------:R-:W-:Y:S02]  /*4fd0*/  IMAD.MOV.U32 R11, RZ, RZ, 0x1 ;  /* 0x00000001ff0b7424 */ /* 0x000fe400078e00ff */
[----:B------:R-:W-:Y:S01]  /*4fe0*/  IMAD R21, R23, R21, R20 ;  /* 0x0000001517157224 */ /* 0x000fe200078e0214 */
[----:B------:R-:W0:Y:S01]  /*4ff0*/  LDC R12, c[0x0][0x618] ;  /* 0x00018600ff0c7b82 */ /* 0x000e220000000800 */
[----:B------:R-:W-:-:S02]  /*5000*/  IMAD.X R7, RZ, RZ, ~R6, P0 ;  /* 0x000000ffff077224 */ /* 0x000fc400000e0e06 */
[----:B------:R-:W-:Y:S02]  /*5010*/  IMAD.MOV.U32 R6, RZ, RZ, R0 ;  /* 0x000000ffff067224 */ /* 0x000fe400078e0000 */
[-C--:B--2--5:R-:W-:Y:S02]  /*5020*/  IMAD R8, R7, R18.reuse, RZ ;  /* 0x0000001207087224 */ /* 0x0a4fe400078e02ff */
[----:B------:R-:W-:Y:S01]  /*5030*/  IMAD.MOV.U32 R7, RZ, RZ, R5 ;  /* 0x000000ffff077224 */ /* 0x000fe200078e0005 */
[----:B------:R-:W2:Y:S01]  /*5040*/  LDC R24, c[0x0][0x608] ;  /* 0x00018200ff187b82 */ /* 0x000ea20000000800 */
[----:B------:R-:W-:-:S04]  /*5050*/  IMAD.WIDE.U32 R6, R9, R18, R6 ;  /* 0x0000001209067225 */ /* 0x000fc800078e0006 */
[----:B------:R-:W-:-:S03]  /*5060*/  IMAD R9, R9, R19, R8 ;  /* 0x0000001309097224 */ /* 0x000fc600078e0208 */
[----:B------:R-:W3:Y:S01]  /*5070*/  LDC R26, c[0x0][0x658] ;  /* 0x00019600ff1a7b82 */ /* 0x000ee20000000800 */
[----:B------:R-:W-:Y:S01]  /*5080*/  I2FP.F32.U32 R8, R22 ;  /* 0x0000001600087245 */ /* 0x000fe20000201000 */
[----:B------:R-:W-:Y:S01]  /*5090*/  IMAD.IADD R7, R7, 0x1, R9 ;  /* 0x0000000107077824 */ /* 0x000fe200078e0209 */
[----:B-1----:R-:W-:Y:S01]  /*50a0*/  ISETP.NE.U32.AND P0, PT, R28, RZ, PT ;  /* 0x000000ff1c00720c */ /* 0x002fe20003f05070 */
[----:B------:R-:W-:Y:S02]  /*50b0*/  IMAD.MOV.U32 R9, RZ, RZ, -0x1 ;  /* 0xffffffffff097424 */ /* 0x000fe400078e00ff */
[----:B------:R-:W-:Y:S02]  /*50c0*/  FMUL R8, R8, UR6 ;  /* 0x0000000608087c20 */ /* 0x000fe40008400000 */
[----:B------:R-:W1:Y:S01]  /*50d0*/  LDC R19, c[0x0][0x148] ;  /* 0x00005200ff137b82 */ /* 0x000e620000000800 */
[----:B0-----:R-:W-:Y:S01]  /*50e0*/  SHF.R.U64 R16, R6, R12, R7 ;  /* 0x0000000c06107219 */ /* 0x001fe20000001207 */
[----:B------:R0:W4:Y:S01]  /*50f0*/  F2I.U32.TRUNC.NTZ R17, R8 ;  /* 0x0000000800117305 */ /* 0x000122000020f000 */
[----:B------:R-:W-:-:S02]  /*5100*/  ISETP.NE.AND.EX P0, PT, R29, RZ, PT, P0 ;  /* 0x000000ff1d00720c */ /* 0x000fc40003f05300 */
[----:B------:R-:W-:-:S03]  /*5110*/  SHF.R.U32.HI R7, RZ, R12, R7 ;  /* 0x0000000cff077219 */ /* 0x000fc60000011607 */
[----:B------:R-:W0:Y:S01]  /*5120*/  LDC R20, c[0x0][0x600] ;  /* 0x00018000ff147b82 */ /* 0x000e220000000800 */
[-CC-:B--2---:R-:W-:Y:S02]  /*5130*/  SHF.R.U64 R14, R16, R24.reuse, R7.reuse ;  /* 0x00000018100e7219 */ /* 0x184fe40000001207 */
[----:B------:R-:W-:-:S05]  /*5140*/  SHF.R.U32.HI R7, RZ, R24, R7 ;  /* 0x00000018ff077219 */ /* 0x000fca0000011607 */
[----:B------:R-:W2:Y:S01]  /*5150*/  LDC R25, c[0x0][0x648] ;  /* 0x00019200ff197b82 */ /* 0x000ea20000000800 */
[-CC-:B---3--:R-:W-:Y:S02]  /*5160*/  SHF.R.U64 R18, R14, R26.reuse, R7.reuse ;  /* 0x0000001a0e127219 */ /* 0x188fe40000001207 */
[-C--:B------:R-:W-:Y:S02]  /*5170*/  SHF.L.U32 R9, R9, R26.reuse, RZ ;  /* 0x0000001a09097219 */ /* 0x080fe400000006ff */
[-C--:B------:R-:W-:Y:S01]  /*5180*/  SHF.R.U32.HI R7, RZ, R26.reuse, R7 ;  /* 0x0000001aff077219 */ /* 0x080fe20000011607 */
[----:B------:R-:W-:Y:S01]  /*5190*/  IMAD.MOV.U32 R6, RZ, RZ, R18 ;  /* 0x000000ffff067224 */ /* 0x000fe200078e0012 */
[----:B------:R-:W-:Y:S01]  /*51a0*/  SHF.L.U32 R24, R11, R26, RZ ;  /* 0x0000001a0b187219 */ /* 0x000fe200000006ff */
[----:B------:R-:W3:Y:S01]  /*51b0*/  LDC R27, c[0x0][0x638] ;  /* 0x00018e00ff1b7b82 */ /* 0x000ee20000000800 */
[----:B------:R-:W-:-:S07]  /*51c0*/  LOP3.LUT R23, RZ, R9, RZ, 0x33, !PT ;  /* 0x00000009ff177212 */ /* 0x000fce00078e33ff */
[----:B------:R-:W0:Y:S01]  /*51d0*/  LDC R30, c[0x0][0x610] ;  /* 0x00018400ff1e7b82 */ /* 0x000e220000000800 */
[----:B----4-:R-:W-:Y:S05]  /*51e0*/  @!P0 BRA `(.L_x_100) ;  /* 0x0000000000288947 */ /* 0x010fea0003800000 */
[----:B------:R-:W4:Y:S02]  /*51f0*/  LDC R11, c[0x0][0x64c] ;  /* 0x00019300ff0b7b82 */ /* 0x000f240000000800 */
[----:B----4-:R-:W-:-:S05]  /*5200*/  IADD3 R11, P0, R18, R11, RZ ;  /* 0x0000000b120b7210 */ /* 0x010fca0007f1e0ff */
[----:B------:R-:W-:-:S04]  /*5210*/  IMAD.X R15, RZ, RZ, R7, P0 ;  /* 0x000000ffff0f7224 */ /* 0x000fc800000e0607 */
[----:B------:R-:W-:-:S04]  /*5220*/  IMAD.WIDE.U32 R6, R15, R28, RZ ;  /* 0x0000001c0f067225 */ /* 0x000fc800078e00ff */
[----:B0-----:R-:W-:-:S04]  /*5230*/  IMAD.WIDE.U32 R8, P0, R11, R29, R6 ;  /* 0x0000001d0b087225 */ /* 0x001fc80007800006 */
[----:B------:R-:W-:-:S04]  /*5240*/  IMAD.WIDE.U32 R6, R11, R28, RZ ;  /* 0x0000001c0b067225 */ /* 0x000fc800078e00ff */
[----:B------:R-:W-:Y:S01]  /*5250*/  IMAD.X R13, RZ, RZ, RZ, P0 ;  /* 0x000000ffff0d7224 */ /* 0x000fe200000e06ff */
[----:B------:R-:W-:Y:S01]  /*5260*/  IADD3 RZ, P0, R7, R8, RZ ;  /* 0x0000000807ff7210 */ /* 0x000fe20007f1e0ff */
[----:B------:R-:W-:-:S04]  /*5270*/  IMAD.MOV.U32 R12, RZ, RZ, R9 ;  /* 0x000000ffff0c7224 */ /* 0x000fc800078e0009 */
[----:B------:R-:W-:-:S08]  /*5280*/  IMAD.WIDE.U32.X R6, R15, R29, R12, P0 ;  /* 0x0000001d0f067225 */ /* 0x000fd000000e040c */
.L_x_100:
[----:B--2---:R-:W-:Y:S01]  /*5290*/  SHF.R.U64 R6, R6, R25, R7 ;  /* 0x0000001906067219 */ /* 0x004fe20000001207 */
[----:B0-----:R-:W-:Y:S01]  /*52a0*/  VIADD R11, R20, 0xffffffff ;  /* 0xffffffff140b7836 */ /* 0x001fe20000000000 */
[----:B------:R-:W-:Y:S01]  /*52b0*/  LOP3.LUT R9, R14, R23, RZ, 0xc0, !PT ;  /* 0x000000170e097212 */ /* 0x000fe200078ec0ff */
[----:B------:R-:W-:Y:S02]  /*52c0*/  IMAD.MOV R17, RZ, RZ, -R17 ;  /* 0x000000ffff117224 */ /* 0x000fe400078e0a11 */
[----:B------:R-:W-:Y:S02]  /*52d0*/  IMAD.MOV R7, RZ, RZ, -R6 ;  /* 0x000000ffff077224 */ /* 0x000fe400078e0a06 */
[----:B------:R-:W-:Y:S01]  /*52e0*/  IMAD R24, R24, R6, R9 ;  /* 0x0000000618187224 */ /* 0x000fe200078e0209 */
[----:B------:R-:W-:Y:S01]  /*52f0*/  LOP3.LUT R9, R16, R11, RZ, 0xc0, !PT ;  /* 0x0000000b10097212 */ /* 0x000fe200078ec0ff */
[----:B-1----:R-:W-:Y:S02]  /*5300*/  @P4 IMAD R21, R19, R17, R22 ;  /* 0x0000001113154224 */ /* 0x002fe400078e0216 */
[----:B---3--:R-:W-:-:S02]  /*5310*/  IMAD R6, R7, R27, R18 ;  /* 0x0000001b07067224 */ /* 0x008fc400078e0212 */
[----:B------:R-:W-:Y:S02]  /*5320*/  IMAD R24, R24, R30, R21 ;  /* 0x0000001e18187224 */ /* 0x000fe400078e0215 */
[----:B------:R-:W-:Y:S02]  /*5330*/  IMAD R9, R6, R20, R9 ;  /* 0x0000001406097224 */ /* 0x000fe400078e0209 */
[----:B------:R-:W-:-:S03]  /*5340*/  IMAD.MOV.U32 R7, RZ, RZ, 0x1 ;  /* 0x00000001ff077424 */ /* 0x000fc600078e00ff */
[----:B------:R-:W-:Y:S02]  /*5350*/  SEL R12, R9, R24, !P4 ;  /* 0x00000018090c7207 */ /* 0x000fe40006000000 */
[----:B------:R-:W-:-:S07]  /*5360*/  SEL R24, R24, R9, !P4 ;  /* 0x0000000918187207 */ /* 0x000fce0006000000 */
.L_x_98:
[----:B------:R-:W-:Y:S01]  /*5370*/  LOP3.LUT P0, RZ, R7, 0xff, RZ, 0xc0, !PT ;  /* 0x000000ff07ff7812 */ /* 0x000fe2000780c0ff */
[----:B-1234-:R-:W-:-:S12]  /*5380*/  IMAD.MOV.U32 R16, RZ, RZ, R24 ;  /* 0x000000ffff107224 */ /* 0x01efd800078e0018 */
[----:B------:R-:W-:Y:S05]  /*5390*/  @P0 BRA `(.L_x_101) ;  /* 0xffffffb800e00947 */ /* 0x000fea000383ffff */
[----:B------:R-:W-:Y:S05]  /*53a0*/  EXIT ;  /* 0x000000000000794d */ /* 0x000fea0003800000 */
.L_x_3:
[----:B0-----:R-:W-:Y:S01]  /*53b0*/  ULDC.64 UR4, c[0x0][0x650] ;  /* 0x0001940000047ab9 */ /* 0x001fe20000000a00 */
        /* <DEDUP_REMOVED lines=25> */
.L_x_103:
[-CC-:B------:R-:W-:Y:S01]  /*5550*/  SHF.R.U64 R16, R14, R18.reuse, R15.reuse ;  /* 0x000000120e107219 */ /* 0x180fe2000000120f */
[----:B------:R-:W0:Y:S01]  /*5560*/  LDC R22, c[0x0][0x618] ;  /* 0x00018600ff167b82 */ /* 0x000e220000000800 */
[----:B------:R-:W-:Y:S01]  /*5570*/  SHF.R.U32.HI R7, RZ, R18, R15 ;  /* 0x00000012ff077219 */ /* 0x000fe2000001160f */
[----:B------:R-:W-:Y:S01]  /*5580*/  ULDC UR4, c[0x0][0x150] ;  /* 0x0000540000047ab9 */ /* 0x000fe20000000800 */
[----:B------:R-:W-:Y:S01]  /*5590*/  IADD3 R9, P0, RZ, -R16, RZ ;  /* 0x80000010ff097210 */ /* 0x000fe20007f1e0ff */
[----:B------:R-:W-:Y:S01]  /*55a0*/  IMAD.MOV.U32 R10, RZ, RZ, R0 ;  /* 0x000000ffff0a7224 */ /* 0x000fe200078e0000 */
[----:B------:R-:W-:Y:S01]  /*55b0*/  I2FP.F32.U32 R12, R6 ;  /* 0x00000006000c7245 */ /* 0x000fe20000201000 */
[----:B------:R-:W-:Y:S02]  /*55c0*/  IMAD.MOV.U32 R11, RZ, RZ, R5 ;  /* 0x000000ffff0b7224 */ /* 0x000fe400078e0005 */
[----:B------:R-:W1:Y:S01]  /*55d0*/  LDC.64 R24, c[0x0][0x640] ;  /* 0x00019000ff187b82 */ /* 0x000e620000000a00 */
[----:B------:R-:W-:-:S02]  /*55e0*/  IMAD.X R7, RZ, RZ, ~R7, P0 ;  /* 0x000000ffff077224 */ /* 0x000fc400000e0e07 */
[----:B------:R-:W-:Y:S01]  /*55f0*/  FMUL R13, R12, UR4 ;  /* 0x000000040c0d7c20 */ /* 0x000fe20008400000 */
[----:B------:R-:W-:Y:S01]  /*5600*/  IMAD.WIDE.U32 R10, R9, R20, R10 ;  /* 0x00000014090a7225 */ /* 0x000fe200078e000a */
[----:B------:R-:W-:-:S03]  /*5610*/  ULDC UR4, c[0x0][0x154] ;  /* 0x0000550000047ab9 */ /* 0x000fc60000000800 */
[----:B------:R-:W-:Y:S01]  /*5620*/  IMAD R12, R7, R20, RZ ;  /* 0x00000014070c7224 */ /* 0x000fe200078e02ff */
[----:B------:R-:W2:Y:S01]  /*5630*/  LDC R15, c[0x0][0x144] ;  /* 0x00005100ff0f7b82 */ /* 0x000ea20000000800 */
[----:B------:R-:W3:Y:S02]  /*5640*/  F2I.U32.TRUNC.NTZ R13, R13 ;  /* 0x0000000d000d7305 */ /* 0x000ee4000020f000 */
[----:B------:R-:W-:Y:S02]  /*5650*/  IMAD R7, R9, R21, R12 ;  /* 0x0000001509077224 */ /* 0x000fe400078e020c */
[----:B------:R-:W-:Y:S02]  /*5660*/  IMAD.MOV.U32 R12, RZ, RZ, 0x1 ;  /* 0x00000001ff0c7424 */ /* 0x000fe400078e00ff */
[----:B------:R-:W-:Y:S01]  /*5670*/  IMAD.IADD R7, R11, 0x1, R7 ;  /* 0x000000010b077824 */ /* 0x000fe200078e0207 */
[----:B------:R-:W4:Y:S04]  /*5680*/  LDC R18, c[0x0][0x608] ;  /* 0x00018200ff127b82 */ /* 0x000f280000000800 */
[----:B0-----:R-:W-:-:S02]  /*5690*/  SHF.R.U64 R14, R10, R22, R7 ;  /* 0x000000160a0e7219 */ /* 0x001fc40000001207 */
[----:B------:R-:W-:Y:S02]  /*56a0*/  I2FP.F32.U32 R10, R8 ;  /* 0x00000008000a7245 */ /* 0x000fe40000201000 */
[----:B------:R-:W0:Y:S01]  /*56b0*/  LDC R23, c[0x0][0x658] ;  /* 0x00019600ff177b82 */ /* 0x000e220000000800 */
[----:B-1----:R-:W-:Y:S01]  /*56c0*/  ISETP.NE.U32.AND P0, PT, R24, RZ, PT ;  /* 0x000000ff1800720c */ /* 0x002fe20003f05070 */
[----:B---3--:R-:W-:Y:S01]  /*56d0*/  IMAD.MOV R9, RZ, RZ, -R13 ;  /* 0x000000ffff097224 */ /* 0x008fe200078e0a0d */
[----:B------:R-:W-:Y:S01]  /*56e0*/  SHF.R.U32.HI R7, RZ, R22, R7 ;  /* 0x00000016ff077219 */ /* 0x000fe20000011607 */
[----:B------:R-:W-:Y:S01]  /*56f0*/  FMUL R10, R10, UR4 ;  /* 0x000000040a0a7c20 */ /* 0x000fe20008400000 */
[----:B------:R-:W-:-:S03]  /*5700*/  ISETP.NE.AND.EX P0, PT, R25, RZ, PT, P0 ;  /* 0x000000ff1900720c */ /* 0x000fc60003f05300 */
[----:B------:R-:W1:Y:S01]  /*5710*/  LDC R21, c[0x0][0x148] ;  /* 0x00005200ff157b82 */ /* 0x000e620000000800 */
[----:B--2---:R-:W-:Y:S01]  /*5720*/  IMAD R22, R15, R9, R6 ;  /* 0x000000090f167224 */ /* 0x004fe200078e0206 */
[----:B------:R2:W3:Y:S06]  /*5730*/  F2I.U32.TRUNC.NTZ R19, R10 ;  /* 0x0000000a00137305 */ /* 0x0004ec000020f000 */
[----:B------:R-:W1:Y:S01]  /*5740*/  LDC R20, c[0x0][0x600] ;  /* 0x00018000ff147b82 */ /* 0x000e620000000800 */
[-CC-:B----4-:R-:W-:Y:S02]  /*5750*/  SHF.R.U64 R17, R14, R18.reuse, R7.reuse ;  /* 0x000000120e117219 */ /* 0x190fe40000001207 */
[----:B------:R-:W-:Y:S01]  /*5760*/  SHF.R.U32.HI R6, RZ, R18, R7 ;  /* 0x00000012ff067219 */ /* 0x000fe20000011607 */
[----:B------:R-:W-:-:S04]  /*5770*/  IMAD.MOV.U32 R18, RZ, RZ, -0x1 ;  /* 0xffffffffff127424 */ /* 0x000fc800078e00ff */
[----:B------:R-:W4:Y:S01]  /*5780*/  LDC R26, c[0x0][0x648] ;  /* 0x00019200ff1a7b82 */ /* 0x000f220000000800 */
[-C--:B0-----:R-:W-:Y:S02]  /*5790*/  SHF.L.U32 R9, R18, R23.reuse, RZ ;  /* 0x0000001712097219 */ /* 0x081fe400000006ff */
[-CC-:B------:R-:W-:Y:S02]  /*57a0*/  SHF.R.U64 R18, R17, R23.reuse, R6.reuse ;  /* 0x0000001711127219 */ /* 0x180fe40000001206 */
[-C--:B------:R-:W-:Y:S02]  /*57b0*/  SHF.R.U32.HI R7, RZ, R23.reuse, R6 ;  /* 0x00000017ff077219 */ /* 0x080fe40000011606 */
[----:B------:R-:W-:Y:S01]  /*57c0*/  SHF.L.U32 R23, R12, R23, RZ ;  /* 0x000000170c177219 */ /* 0x000fe200000006ff */
[----:B------:R-:W0:Y:S01]  /*57d0*/  LDC R27, c[0x0][0x638] ;  /* 0x00018e00ff1b7b82 */ /* 0x000e220000000800 */
[----:B------:R-:W-:Y:S01]  /*57e0*/  LOP3.LUT R28, RZ, R9, RZ, 0x33, !PT ;  /* 0x00000009ff1c7212 */ /* 0x000fe200078e33ff */
[----:B------:R-:W-:-:S06]  /*57f0*/  IMAD.MOV.U32 R6, RZ, RZ, R18 ;  /* 0x000000ffff067224 */ /* 0x000fcc00078e0012 */
[----:B------:R-:W0:Y:S01]  /*5800*/  LDC R29, c[0x0][0x610] ;  /* 0x00018400ff1d7b82 */ /* 0x000e220000000800 */
[----:B--23--:R-:W-:Y:S05]  /*5810*/  @!P0 BRA `(.L_x_104) ;  /* 0x0000000000288947 */ /* 0x00cfea0003800000 */
[----:B------:R-:W2:Y:S02]  /*5820*/  LDC R9, c[0x0][0x64c] ;  /* 0x00019300ff097b82 */ /* 0x000ea40000000800 */
[----:B--2---:R-:W-:-:S05]  /*5830*/  IADD3 R9, P0, R18, R9, RZ ;  /* 0x0000000912097210 */ /* 0x004fca0007f1e0ff */
        /* <DEDUP_REMOVED lines=8> */
.L_x_104:
[----:B----4-:R-:W-:Y:S01]  /*58c0*/  SHF.R.U64 R7, R6, R26, R7 ;  /* 0x0000001a06077219 */ /* 0x010fe20000001207 */
[----:B-1----:R-:W-:Y:S01]  /*58d0*/  VIADD R11, R20, 0xffffffff ;  /* 0xffffffff140b7836 */ /* 0x002fe20000000000 */
[----:B------:R-:W-:Y:S01]  /*58e0*/  LOP3.LUT R6, R17, R28, RZ, 0xc0, !PT ;  /* 0x0000001c11067212 */ /* 0x000fe200078ec0ff */
[----:B------:R-:W-:Y:S02]  /*58f0*/  IMAD.MOV R19, RZ, RZ, -R19 ;  /* 0x000000ffff137224 */ /* 0x000fe400078e0a13 */
[----:B------:R-:W-:Y:S01]  /*5900*/  IMAD.MOV R9, RZ, RZ, -R7 ;  /* 0x000000ffff097224 */ /* 0x000fe200078e0a07 */
[----:B------:R-:W-:Y:S01]  /*5910*/  LOP3.LUT R11, R14, R11, RZ, 0xc0, !PT ;  /* 0x0000000b0e0b7212 */ /* 0x000fe200078ec0ff */
[----:B------:R-:W-:Y:S02]  /*5920*/  @P4 IMAD R22, R21, R19, R8 ;  /* 0x0000001315164224 */ /* 0x000fe400078e0208 */
[----:B------:R-:W-:Y:S02]  /*5930*/  IMAD R7, R23, R7, R6 ;  /* 0x0000000717077224 */ /* 0x000fe400078e0206 */
[----:B0-----:R-:W-:-:S02]  /*5940*/  IMAD R6, R9, R27, R18 ;  /* 0x0000001b09067224 */ /* 0x001fc400078e0212 */
[----:B------:R-:W-:Y:S02]  /*5950*/  IMAD R14, R7, R29, R22 ;  /* 0x0000001d070e7224 */ /* 0x000fe400078e0216 */
[----:B------:R-:W-:Y:S02]  /*5960*/  IMAD R7, R6, R20, R11 ;  /* 0x0000001406077224 */ /* 0x000fe400078e020b */
[----:B------:R-:W-:Y:S02]  /*5970*/  IMAD.MOV.U32 R10, RZ, RZ, 0x1 ;  /* 0x00000001ff0a7424 */ /* 0x000fe400078e00ff */
[----:B------:R-:W-:Y:S01]  /*5980*/  IMAD.MOV.U32 R9, RZ, RZ, R16 ;  /* 0x000000ffff097224 */ /* 0x000fe200078e0010 */
[----:B------:R-:W-:Y:S02]  /*5990*/  SEL R17, R7, R14, !P4 ;  /* 0x0000000e07117207 */ /* 0x000fe40006000000 */
[----:B------:R-:W-:-:S07]  /*59a0*/  SEL R14, R14, R7, !P4 ;  /* 0x000000070e0e7207 */ /* 0x000fce0006000000 */
.L_x_102:
[----:B------:R-:W-:-:S08]  /*59b0*/  NOP ;  /* 0x0000000000007918 */ /* 0x000fd00000000000 */
[----:B------:R-:W0:-:S00]  /*59c0*/  USETMAXREG.DEALLOC.CTAPOOL 0x28 ;  /* 0x00000028000079c8 */ /* 0x000e0000080e0500 */
[----:B0-----:R-:W-:-:S13]  /*59d0*/  ISETP.NE.AND P0, PT, R3, RZ, PT ;  /* 0x000000ff0300720c */ /* 0x001fda0003f05270 */
[----:B------:R-:W-:Y:S05]  /*59e0*/  @P0 EXIT ;  /* 0x000000000000094d */ /* 0x000fea0003800000 */
[----:B------:R-:W-:Y:S01]  /*59f0*/  LOP3.LUT P0, RZ, R10, 0xff, RZ, 0xc0, !PT ;  /* 0x000000ff0aff7812 */ /* 0x000fe2000780c0ff */
[----:B------:R-:W-:Y:S02]  /*5a00*/  IMAD.MOV.U32 R10, RZ, RZ, 0x1 ;  /* 0x00000001ff0a7424 */ /* 0x000fe400078e00ff */
[----:B------:R-:W-:-:S10]  /*5a10*/  IMAD.MOV.U32 R13, RZ, RZ, RZ ;  /* 0x000000ffff0d7224 */ /* 0x000fd400078e00ff */
[----:B------:R-:W-:Y:S05]  /*5a20*/  @!P0 BRA `(.L_x_105) ;  /* 0x0000000c00388947 */ /* 0x000fea0003800000 */
[----:B------:R-:W0:Y:S01]  /*5a30*/  LDC R3, c[0x0][0x28c] ;  /* 0x0000a300ff037b82 */ /* 0x000e220000000800 */
[----:B------:R-:W-:Y:S01]  /*5a40*/  ULDC UR5, c[0x0][0x600] ;  /* 0x0001800000057ab9 */ /* 0x000fe20000000800 */
[----:B------:R-:W-:Y:S01]  /*5a50*/  ULDC UR4, c[0x0][0xc] ;  /* 0x0000030000047ab9 */ /* 0x000fe20000000800 */
[----:B------:R-:W-:Y:S01]  /*5a60*/  UIADD3 UR16, UR5, -0x1, URZ ;  /* 0xffffffff05107890 */ /* 0x000fe2000fffe03f */
[C---:B------:R-:W-:Y:S01]  /*5a70*/  LOP3.LUT P2, RZ, R2.reuse, 0x7f, RZ, 0xc0, !PT ;  /* 0x0000007f02ff7812 */ /* 0x040fe2000784c0ff */
[----:B------:R-:W-:Y:S01]  /*5a80*/  ULDC UR6, c[0x0][0x658] ;  /* 0x0001960000067ab9 */ /* 0x000fe20000000800 */
[----:B------:R-:W-:Y:S01]  /*5a90*/  ULDC UR5, c[0x0][0x10] ;  /* 0x0000040000057ab9 */ /* 0x000fe20000000800 */
[----:B------:R-:W-:Y:S01]  /*5aa0*/  UMOV UR7, 0xffffffff ;  /* 0xffffffff00077882 */ /* 0x000fe20000000000 */
[----:B------:R-:W-:Y:S01]  /*5ab0*/  UMOV UR8, 0x1 ;  /* 0x0000000100087882 */ /* 0x000fe20000000000 */
[----:B------:R-:W-:Y:S01]  /*5ac0*/  UIMAD.WIDE.U32 UR4, UR4, UR5, URZ ;  /* 0x00000005040472a5 */ /* 0x000fe2000f8e003f */
[----:B------:R-:W-:Y:S01]  /*5ad0*/  LOP3.LUT P0, RZ, R2, 0x1f, RZ, 0xc0, !PT ;  /* 0x0000001f02ff7812 */ /* 0x000fe2000780c0ff */
[----:B------:R-:W-:Y:S01]  /*5ae0*/  USHF.L.U32 UR7, UR7, UR6, URZ ;  /* 0x0000000607077299 */ /* 0x000fe2000800063f */
[----:B------:R-:W-:Y:S01]  /*5af0*/  BSSY B0, `(.L_x_105) ;  /* 0x00000c1000007945 */ /* 0x000fe20003800000 */
[----:B------:R-:W-:Y:S01]  /*5b00*/  USHF.L.U32 UR18, UR8, UR6, URZ ;  /* 0x0000000608127299 */ /* 0x000fe2000800063f */
[----:B------:R-:W-:Y:S01]  /*5b10*/  IMAD.MOV.U32 R15, RZ, RZ, 0x1 ;  /* 0x00000001ff0f7424 */ /* 0x000fe200078e00ff */
[----:B------:R-:W-:Y:S01]  /*5b20*/  LOP3.LUT R16, R4, 0x2, RZ, 0xfc, !PT ;  /* 0x0000000204107812 */ /* 0x000fe200078efcff */
[----:B------:R-:W-:Y:S01]  /*5b30*/  ULDC UR6, c[0x0][0x14] ;  /* 0x0000050000067ab9 */ /* 0x000fe20000000800 */
[----:B------:R-:W-:Y:S01]  /*5b40*/  PLOP3.LUT P0, PT, P0, P2, PT, 0x8a, 0x0 ;  /* 0x000000000000781c */ /* 0x000fe20000705172 */
[----:B------:R-:W-:Y:S01]  /*5b50*/  UIMAD.WIDE.U32 UR20, UR4, UR6, URZ ;  /* 0x00000006041472a5 */ /* 0x000fe2000f8e003f */
[----:B------:R-:W-:Y:S01]  /*5b60*/  IMAD.MOV.U32 R10, RZ, RZ, 0x1 ;  /* 0x00000001ff0a7424 */ /* 0x000fe200078e00ff */
[----:B------:R-:W-:Y:S01]  /*5b70*/  UIMAD UR13, UR5, UR6, URZ ;  /* 0x00000006050d72a4 */ /* 0x000fe2000f8e023f */
[----:B------:R-:W-:Y:S01]  /*5b80*/  IMAD.MOV.U32 R13, RZ, RZ, RZ ;  /* 0x000000ffff0d7224 */ /* 0x000fe200078e00ff */
[----:B------:R-:W-:Y:S01]  /*5b90*/  ULOP3.LUT UR17, URZ, UR7, URZ, 0x33, !UPT ;  /* 0x000000073f117292 */ /* 0x000fe2000f8e333f */
[----:B0-----:R-:W-:Y:S01]  /*5ba0*/  VIADD R3, R3, 0x7f ;  /* 0x0000007f03037836 */ /* 0x001fe20000000000 */
[----:B------:R-:W-:Y:S01]  /*5bb0*/  UIADD3 UR13, UR21, UR13, URZ ;  /* 0x0000000d150d7290 */ /* 0x000fe2000fffe03f */
[----:B------:R-:W-:-:S03]  /*5bc0*/  ULDC.64 UR22, c[0x0][0x198] ;  /* 0x0000660000167ab9 */ /* 0x000fc60000000a00 */
[----:B------:R-:W-:-:S04]  /*5bd0*/  SHF.R.S32.HI R6, RZ, 0x1f, R3 ;  /* 0x0000001fff067819 */ /* 0x000fc80000011403 */
[----:B------:R-:W-:-:S04]  /*5be0*/  LEA.HI R6, R6, R3, RZ, 0x7 ;  /* 0x0000000306067211 */ /* 0x000fc800078f38ff */
[----:B------:R-:W-:-:S05]  /*5bf0*/  SHF.R.S32.HI R12, RZ, 0x7, R6 ;  /* 0x00000007ff0c7819 */ /* 0x000fca0000011406 */
[----:B------:R-:W-:-:S07]  /*5c00*/  VIADD R11, R12, 0x1 ;  /* 0x000000010c0b7836 */ /* 0x000fce0000000000 */
.L_x_117:
[----:B------:R-:W-:-:S03]  /*5c10*/  UMOV UR4, 0xffffffff ;  /* 0xffffffff00047882 */ /* 0x000fc60000000000 */
[----:B------:R-:W-:Y:S05]  /*5c20*/  BRA.DIV UR4, `(.L_x_106) ;  /* 0x0000000e04847947 */ /* 0x000fea000b800000 */
[----:B------:R-:W-:-:S13]  /*5c30*/  ELECT P1, URZ, PT ;  /* 0x00000000003f782f */ /* 0x000fda0003820000 */
.L_x_127:
[----:B------:R-:W0:Y:S01]  /*5c40*/  LDC R2, c[0x0][0x28c] ;  /* 0x0000a300ff027b82 */ /* 0x000e220000000800 */
[----:B------:R-:W-:Y:S01]  /*5c50*/  BSSY B1, `(.L_x_107) ;  /* 0x0000037000017945 */ /* 0x000fe20003800000 */
[----:B0-----:R-:W-:-:S13]  /*5c60*/  ISETP.LT.OR P1, PT, R2, 0x1, !P1 ;  /* 0x000000010200780c */ /* 0x001fda0004f21670 */
[----:B------:R-:W-:Y:S05]  /*5c70*/  @P1 BRA `(.L_x_108) ;  /* 0x0000000000d01947 */ /* 0x000fea0003800000 */
[----:B------:R-:W-:Y:S02]  /*5c80*/  IMAD.SHL.U32 R17, R17, 0x40, RZ ;  /* 0x0000004011117824 */ /* 0x000fe400078e00ff */
[----:B------:R-:W-:Y:S02]  /*5c90*/  IMAD.SHL.U32 R14, R14, 0x80, RZ ;  /* 0x000000800e0e7824 */ /* 0x000fe400078e00ff */
[----:B------:R-:W-:Y:S02]  /*5ca0*/  IMAD.MOV.U32 R20, RZ, RZ, RZ ;  /* 0x000000ffff147224 */ /* 0x000fe400078e00ff */
[----:B------:R-:W-:Y:S02]  /*5cb0*/  IMAD.MOV.U32 R2, RZ, RZ, R11 ;  /* 0x000000ffff027224 */ /* 0x000fe400078e000b */
[----:B------:R-:W-:Y:S02]  /*5cc0*/  IMAD.MOV.U32 R3, RZ, RZ, R10 ;  /* 0x000000ffff037224 */ /* 0x000fe400078e000a */
[----:B------:R-:W-:-:S07]  /*5cd0*/  IMAD.MOV.U32 R6, RZ, RZ, R13 ;  /* 0x000000ffff067224 */ /* 0x000fce00078e000d */
.L_x_112:
[----:B------:R-:W0:Y:S01]  /*5ce0*/  S2R R8, SR_CgaCtaId ;  /* 0x0000000000087919 */ /* 0x000e220000008800 */
[----:B------:R-:W-:-:S04]  /*5cf0*/  MOV R7, 0x400 ;  /* 0x0000040000077802 */ /* 0x000fc80000000f00 */
[----:B0-----:R-:W-:Y:S02]  /*5d00*/  LEA R19, R8, R7, 0x18 ;  /* 0x0000000708137211 */ /* 0x001fe400078ec0ff */
[----:B------:R-:W-:Y:S01]  /*5d10*/  SHF.L.U32 R7, R3, 0x1f, RZ ;  /* 0x0000001f03077819 */ /* 0x000fe200000006ff */
[----:B------:R-:W0:Y:S02]  /*5d20*/  @!P2 LDC R8, c[0x0][0x500] ;  /* 0x00014000ff08ab82 */ /* 0x000e240000000800 */
[----:B------:R-:W-:-:S04]  /*5d30*/  IMAD R18, R6, 0x8, R19 ;  /* 0x0000000806127824 */ /* 0x000fc800078e0213 */
[----:B------:R-:W1:Y:S02]  /*5d40*/  SYNCS.PHASECHK.TRANS64.TRYWAIT P1, [R18+URZ+0x18], R7 ;  /* 0x00001807120075a7 */ /* 0x000e64000802017f */
[----:B-1----:R-:W-:Y:S05]  /*5d50*/  @!P1 BRA `(.L_x_109) ;  /* 0x0000000c00589947 */ /* 0x002fea0003800000 */
.L_x_128:
[----:B-1----:R-:W-:Y:S01]  /*5d60*/  PRMT R7, R16, 0x9910, RZ ;  /* 0x0000991010077816 */ /* 0x002fe200000000ff */
[----:B0-----:R0:W-:Y:S03]  /*5d70*/  @!P2 SYNCS.ARRIVE.TRANS64 RZ, [R18+URZ], R8 ;  /* 0x0000000812ffa9a7 */ /* 0x0011e6000800003f */
[----:B------:R-:W-:-:S13]  /*5d80*/  ISETP.NE.AND P1, PT, R7, 0x2, PT ;  /* 0x000000020700780c */ /* 0x000fda0003f25270 */
[----:B0-----:R-:W-:Y:S05]  /*5d90*/  @P1 BRA `(.L_x_110) ;  /* 0x0000000000041947 */ /* 0x001fea0003800000 */
[----:B------:R-:W-:Y:S01]  /*5da0*/  BPT.TRAP 0x1 ;  /* 0x000000040000795c */ /* 0x000fe20000300000 */
.L_x_110:
[----:B------:R-:W-:Y:S05]  /*5db0*/  @P0 BRA `(.L_x_111) ;  /* 0x0000000000040947 */ /* 0x000fea0003800000 */
[----:B------:R-:W-:Y:S01]  /*5dc0*/  BPT.TRAP 0x1 ;  /* 0x000000040000795c */ /* 0x000fe20000300000 */
.L_x_111:
[--C-:B------:R-:W-:Y:S01]  /*5dd0*/  IMAD R7, R6, 0x4000, R19.reuse ;  /* 0x0000400006077824 */ /* 0x100fe200078e0213 */
[----:B------:R-:W-:Y:S01]  /*5de0*/  R2UR UR9, R18 ;  /* 0x00000000120972ca */ /* 0x000fe200000e0000 */
[----:B------:R-:W-:Y:S01]  /*5df0*/  IMAD R19, R6, 0x2000, R19 ;  /* 0x0000200006137824 */ /* 0x000fe200078e0213 */
[----:B------:R-:W-:Y:S01]  /*5e00*/  UIADD3 UR4, UP0, UR22, 0xf0, URZ ;  /* 0x000000f016047890 */ /* 0x000fe2000ff1e03f */
[----:B------:R-:W-:Y:S01]  /*5e10*/  VIADD R2, R2, 0xffffffff ;  /* 0xffffffff02027836 */ /* 0x000fe20000000000 */
[----:B------:R-:W-:Y:S01]  /*5e20*/  R2UR UR5, R7 ;  /* 0x00000000070572ca */ /* 0x000fe200000e0000 */
[----:B------:R-:W-:Y:S01]  /*5e30*/  UIADD3 UR24, UP1, UR22, 0x1f0, URZ ;  /* 0x000001f016187890 */ /* 0x000fe2000ff3e03f */
[----:B------:R-:W-:Y:S01]  /*5e40*/  R2UR UR8, R19 ;  /* 0x00000000130872ca */ /* 0x000fe200000e0000 */
[----:B------:R-:W-:Y:S01]  /*5e50*/  VIADD R6, R6, 0x1 ;  /* 0x0000000106067836 */ /* 0x000fe20000000000 */
[----:B------:R-:W-:Y:S01]  /*5e60*/  R2UR UR11, R14 ;  /* 0x000000000e0b72ca */ /* 0x000fe200000e0000 */
[----:B------:R-:W-:Y:S01]  /*5e70*/  UIADD3.X UR25, URZ, UR23, URZ, UP1, !UPT ;  /* 0x000000173f197290 */ /* 0x000fe20008ffe43f */
[C---:B------:R-:W-:Y:S01]  /*5e80*/  R2UR UR10, R20.reuse ;  /* 0x00000000140a72ca */ /* 0x040fe200000e0000 */
[----:B------:R-:W-:Y:S01]  /*5e90*/  UMOV UR6, 0x0 ;  /* 0x0000000000067882 */ /* 0x000fe20000000000 */
[----:B------:R-:W-:Y:S01]  /*5ea0*/  R2UR UR12, R9 ;  /* 0x00000000090c72ca */ /* 0x000fe200000e0000 */
[----:B------:R-:W-:Y:S01]  /*5eb0*/  UMOV UR7, 0x10000000 ;  /* 0x1000000000077882 */ /* 0x000fe20000000000 */
[----:B------:R-:W-:Y:S01]  /*5ec0*/  R2UR UR19, R17 ;  /* 0x00000000111372ca */ /* 0x000fe200000e0000 */
[----:B------:R-:W-:Y:S01]  /*5ed0*/  VIADD R20, R20, 0x80 ;  /* 0x0000008014147836 */ /* 0x000fe20000000000 */
[----:B------:R-:W-:Y:S01]  /*5ee0*/  ISETP.GT.AND P3, PT, R2, 0x1, PT ;  /* 0x000000010200780c */ /* 0x000fe20003f64270 */
[----:B------:R-:W-:Y:S01]  /*5ef0*/  UIADD3 UR14, UR5, 0x100, URZ ;  /* 0x00000100050e7890 */ /* 0x000fe2000fffe03f */
[----:B------:R-:W-:Y:S01]  /*5f00*/  ISETP.NE.AND P1, PT, R6, 0x3, PT ;  /* 0x000000030600780c */ /* 0x000fe20003f25270 */
[----:B------:R-:W-:-:S02]  /*5f10*/  UIADD3.X UR5, URZ, UR23, URZ, UP0, !UPT ;  /* 0x000000173f057290 */ /* 0x000fc400087fe43f */
[----:B------:R-:W-:Y:S01]  /*5f20*/  UIADD3 UR15, UR8, 0xc100, URZ ;  /* 0x0000c100080f7890 */ /* 0x000fe2000fffe03f */
[----:B------:R-:W-:Y:S02]  /*5f30*/  SEL R8, RZ, 0x1, P1 ;  /* 0x00000001ff087807 */ /* 0x000fe40000800000 */
[----:B------:R-:W-:Y:S01]  /*5f40*/  UMOV UR8, UR14 ;  /* 0x0000000e00087c82 */ /* 0x000fe20008000000 */
[----:B------:R-:W-:Y:S02]  /*5f50*/  SEL R6, R6, RZ, P1 ;  /* 0x000000ff06067207 */ /* 0x000fe40000800000 */
[----:B------:R-:W-:Y:S01]  /*5f60*/  LOP3.LUT R3, R3, R8, RZ, 0x3c, !PT ;  /* 0x0000000803037212 */ /* 0x000fe200078e3cff */
[----:B------:R0:W-:Y:S02]  /*5f70*/  UTMALDG.3D [UR8], [UR4], desc[UR6] ;  /* 0x00000608040075b4 */ /* 0x0001e40008011000 */
[----:B0-----:R-:W-:Y:S01]  /*5f80*/  UMOV UR8, UR15 ;  /* 0x0000000f00087c82 */ /* 0x001fe20008000000 */
[----:B------:R-:W-:-:S02]  /*5f90*/  UMOV UR11, UR19 ;  /* 0x00000013000b7c82 */ /* 0x000fc40008000000 */
[----:B------:R0:W-:Y:S02]  /*5fa0*/  UTMALDG.3D [UR8], [UR24], desc[UR6] ;  /* 0x00000608180075b4 */ /* 0x0001e40008011000 */
[----:B0-----:R-:W-:Y:S05]  /*5fb0*/  @P3 BRA `(.L_x_112) ;  /* 0xfffffffc00483947 */ /* 0x001fea000383ffff */
.L_x_108:
[----:B------:R-:W-:Y:S05]  /*5fc0*/  BSYNC B1 ;  /* 0x0000000000017941 */ /* 0x000fea0003800000 */
.L_x_107:
[----:B------:R-:W-:Y:S01]  /*5fd0*/  LOP3.LUT P3, RZ, R15, 0xff, RZ, 0xc0, !PT ;  /* 0x000000ff0fff7812 */ /* 0x000fe2000786c0ff */
[----:B------:R-:W-:Y:S01]  /*5fe0*/  IMAD.IADD R6, R12, 0x1, R13 ;  /* 0x000000010c067824 */ /* 0x000fe200078e020d */
[----:B------:R-:W-:Y:S01]  /*5ff0*/  IADD3 R0, P5, R0, UR20, RZ ;  /* 0x0000001400007c10 */ /* 0x000fe2000ffbe0ff */
[----:B------:R-:W-:Y:S01]  /*6000*/  ULDC.64 UR4, c[0x0][0x650] ;  /* 0x0001940000047ab9 */ /* 0x000fe20000000a00 */
[----:B------:R-:W-:Y:S01]  /*6010*/  BSSY B1, `(.L_x_113) ;  /* 0x000006c000017945 */ /* 0x000fe20003800000 */
[----:B------:R-:W-:Y:S01]  /*6020*/  IMAD.MOV.U32 R14, RZ, RZ, -0x1 ;  /* 0xffffffffff0e7424 */ /* 0x000fe200078e00ff */
[----:B------:R-:W-:Y:S01]  /*6030*/  ISETP.GT.U32.AND P1, PT, R6, 0x2, PT ;  /* 0x000000020600780c */ /* 0x000fe20003f24070 */
[----:B------:R-:W-:Y:S01]  /*6040*/  IMAD.MOV.U32 R17, RZ, RZ, -0x1 ;  /* 0xffffffffff117424 */ /* 0x000fe200078e00ff */
[----:B------:R-:W-:Y:S01]  /*6050*/  IADD3.X R5, R5, UR13, RZ, P5, !PT ;  /* 0x0000000d05057c10 */ /* 0x000fe2000affe4ff */
[----:B------:R-:W-:Y:S01]  /*6060*/  IMAD.MOV.U32 R9, RZ, RZ, -0x1 ;  /* 0xffffffffff097424 */ /* 0x000fe200078e00ff */
[----:B------:R-:W-:-:S02]  /*6070*/  ISETP.LT.U32.AND P1, PT, R12, 0x3, P1 ;  /* 0x000000030c00780c */ /* 0x000fc40000f21070 */
[----:B------:R-:W-:Y:S01]  /*6080*/  PRMT R15, RZ, 0x7610, R15 ;  /* 0x00007610ff0f7816 */ /* 0x000fe2000000000f */
[----:B------:R-:W0:Y:S01]  /*6090*/  @P3 S2R R3, SR_CgaCtaId ;  /* 0x0000000000033919 */ /* 0x000e220000008800 */
[----:B------:R-:W-:-:S04]  /*60a0*/  @P3 MOV R2, 0x400 ;  /* 0x0000040000023802 */ /* 0x000fc80000000f00 */
[----:B0-----:R-:W-:Y:S01]  /*60b0*/  @P3 LEA R7, R3, R2, 0x18 ;  /* 0x0000000203073211 */ /* 0x001fe200078ec0ff */
[----:B------:R-:W-:-:S03]  /*60c0*/  IMAD.WIDE.U32 R2, R6, -0x55555555, RZ ;  /* 0xaaaaaaab06027825 */ /* 0x000fc600078e00ff */
[----:B------:R0:W-:Y:S01]  /*60d0*/  @P3 SYNCS.ARRIVE.TRANS64.A1T0 RZ, [R7+URZ+0x48], RZ ;  /* 0x000048ff07ff39a7 */ /* 0x0001e2000810003f */
[----:B------:R-:W-:Y:S02]  /*60e0*/  ISETP.GE.U32.AND P3, PT, R12, 0x3, PT ;  /* 0x000000030c00780c */ /* 0x000fe40003f66070 */
[----:B------:R-:W-:Y:S02]  /*60f0*/  PRMT R2, RZ, 0x7610, R2 ;  /* 0x00007610ff027816 */ /* 0x000fe40000000002 */
[----:B0-----:R-:W-:Y:S02]  /*6100*/  SHF.R.U32.HI R7, RZ, 0x1, R3 ;  /* 0x00000001ff077819 */ /* 0x001fe40000011603 */
[----:B------:R-:W-:Y:S02]  /*6110*/  SEL R3, RZ, 0x1, !P1 ;  /* 0x00000001ff037807 */ /* 0x000fe40004800000 */
[----:B------:R-:W-:Y:S01]  /*6120*/  ISETP.GE.U32.AND P1, PT, R0, UR4, PT ;  /* 0x0000000400007c0c */ /* 0x000fe2000bf26070 */
[----:B------:R-:W-:Y:S01]  /*6130*/  IMAD R13, R7, -0x3, R6 ;  /* 0xfffffffd070d7824 */ /* 0x000fe200078e0206 */
[----:B------:R-:W-:-:S02]  /*6140*/  LOP3.LUT R10, R10, R3, RZ, 0x3c, !PT ;  /* 0x000000030a0a7212 */ /* 0x000fc400078e3cff */
[----:B------:R-:W-:Y:S02]  /*6150*/  ISETP.GE.U32.AND.EX P1, PT, R5, UR5, PT, P1 ;  /* 0x0000000505007c0c */ /* 0x000fe4000bf26110 */
[----:B------:R-:W-:-:S11]  /*6160*/  @P3 LOP3.LUT R10, R10, 0x1, R7, 0x78, !PT ;  /* 0x000000010a0a3812 */ /* 0x000fd600078e7807 */
[----:B------:R-:W-:Y:S05]  /*6170*/  @P1 BRA `(.L_x_114) ;  /* 0x0000000400541947 */ /* 0x000fea0003800000 */
[----:B------:R-:W-:Y:S01]  /*6180*/  ULDC.64 UR4, c[0x0][0x628] ;  /* 0x00018a0000047ab9 */ /* 0x000fe20000000a00 */
[----:B------:R-:W0:Y:S01]  /*6190*/  S2R R17, SR_CTAID.X ;  /* 0x0000000000117919 */ /* 0x000e220000002500 */
[----:B------:R-:W-:Y:S01]  /*61a0*/  ISETP.NE.U32.AND P1, PT, RZ, UR4, PT ;  /* 0x00000004ff007c0c */ /* 0x000fe2000bf25070 */
[----:B------:R-:W-:Y:S01]  /*61b0*/  ULDC UR7, c[0x0][0x630] ;  /* 0x00018c0000077ab9 */ /* 0x000fe20000000800 */
[----:B------:R-:W-:Y:S01]  /*61c0*/  IMAD.MOV.U32 R2, RZ, RZ, R0 ;  /* 0x000000ffff027224 */ /* 0x000fe200078e0000 */
[----:B------:R-:W1:Y:S01]  /*61d0*/  S2R R14, SR_CTAID.Y ;  /* 0x00000000000e7919 */ /* 0x000e620000002600 */
[----:B------:R-:W-:Y:S01]  /*61e0*/  ISETP.NE.AND.EX P1, PT, RZ, UR5, PT, P1 ;  /* 0x00000005ff007c0c */ /* 0x000fe2000bf25310 */
[----:B------:R-:W-:-:S12]  /*61f0*/  IMAD.MOV.U32 R3, RZ, RZ, R5 ;  /* 0x000000ffff037224 */ /* 0x000fd800078e0005 */
[----:B------:R-:W-:Y:S05]  /*6200*/  @!P1 BRA `(.L_x_115) ;  /* 0x0000000000289947 */ /* 0x000fea0003800000 */
[----:B------:R-:W-:Y:S02]  /*6210*/  ULDC UR6, c[0x0][0x634] ;  /* 0x00018d0000067ab9 */ /* 0x000fe40000000800 */
[----:B------:R-:W-:-:S05]  /*6220*/  IADD3 R9, P1, R0, UR6, RZ ;  /* 0x0000000600097c10 */ /* 0x000fca000ff3e0ff */
[----:B------:R-:W-:-:S04]  /*6230*/  IMAD.X R19, RZ, RZ, R5, P1 ;  /* 0x000000ffff137224 */ /* 0x000fc800008e0605 */
[----:B------:R-:W-:-:S04]  /*6240*/  IMAD.WIDE.U32 R6, R19, UR4, RZ ;  /* 0x0000000413067c25 */ /* 0x000fc8000f8e00ff */
[----:B------:R-:W-:-:S04]  /*6250*/  IMAD.WIDE.U32 R6, P1, R9, UR5, R6 ;  /* 0x0000000509067c25 */ /* 0x000fc8000f820006 */
[----:B------:R-:W-:-:S04]  /*6260*/  IMAD.WIDE.U32 R8, R9, UR4, RZ ;  /* 0x0000000409087c25 */ /* 0x000fc8000f8e00ff */
[----:B------:R-:W-:Y:S01]  /*6270*/  IMAD.X R3, RZ, RZ, RZ, P1 ;  /* 0x000000ffff037224 */ /* 0x000fe200008e06ff */
[----:B------:R-:W-:Y:S01]  /*6280*/  IADD3 RZ, P1, R9, R6, RZ ;  /* 0x0000000609ff7210 */ /* 0x000fe20007f3e0ff */
[----:B------:R-:W-:-:S04]  /*6290*/  IMAD.MOV.U32 R2, RZ, RZ, R7 ;  /* 0x000000ffff027224 */ /* 0x000fc800078e0007 */
[----:B------:R-:W-:-:S08]  /*62a0*/  IMAD.WIDE.U32.X R2, R19, UR5, R2, P1 ;  /* 0x0000000513027c25 */ /* 0x000fd000088e0402 */
.L_x_115:
[--C-:B------:R-:W-:Y:S01]  /*62b0*/  SHF.R.U64 R8, R2, UR7, R3.reuse ;  /* 0x0000000702087c19 */ /* 0x100fe20008001203 */
[----:B------:R-:W-:Y:S01]  /*62c0*/  ULDC.64 UR4, c[0x0][0x620] ;  /* 0x0001880000047ab9 */ /* 0x000fe20000000a00 */
[----:B------:R-:W-:Y:S01]  /*62d0*/  SHF.R.U32.HI R2, RZ, UR7, R3 ;  /* 0x00000007ff027c19 */ /* 0x000fe20008011603 */
[----:B------:R-:W-:Y:S01]  /*62e0*/  IMAD.MOV.U32 R3, RZ, RZ, R5 ;  /* 0x000000ffff037224 */ /* 0x000fe200078e0005 */
[----:B------:R-:W-:Y:S01]  /*62f0*/  IADD3 R7, P1, RZ, -R8, RZ ;  /* 0x80000008ff077210 */ /* 0x000fe20007f3e0ff */
[----:B------:R-:W2:Y:S01]  /*6300*/  LDC R22, c[0x0][0x144] ;  /* 0x00005100ff167b82 */ /* 0x000ea20000000800 */
[----:B0-----:R-:W-:Y:S01]  /*6310*/  I2FP.F32.U32 R9, R17 ;  /* 0x0000001100097245 */ /* 0x001fe20000201000 */
[----:B------:R-:W-:Y:S01]  /*6320*/  ULDC.64 UR8, c[0x0][0x640] ;  /* 0x0001900000087ab9 */ /* 0x000fe20000000a00 */
[----:B------:R-:W-:Y:S01]  /*6330*/  ULDC UR6, c[0x0][0x608] ;  /* 0x0001820000067ab9 */ /* 0x000fe20000000800 */
[----:B------:R-:W-:Y:S01]  /*6340*/  IMAD.X R2, RZ, RZ, ~R2, P1 ;  /* 0x000000ffff027224 */ /* 0x000fe200008e0e02 */
[----:B------:R-:W-:-:S03]  /*6350*/  ISETP.NE.U32.AND P1, PT, RZ, UR8, PT ;  /* 0x00000008ff007c0c */ /* 0x000fc6000bf25070 */
[----:B------:R-:W-:Y:S01]  /*6360*/  IMAD R6, R2, UR4, RZ ;  /* 0x0000000402067c24 */ /* 0x000fe2000f8e02ff */
[----:B------:R-:W0:Y:S01]  /*6370*/  LDC R19, c[0x0][0x148] ;  /* 0x00005200ff137b82 */ /* 0x000e220000000800 */
[----:B------:R-:W-:Y:S01]  /*6380*/  IMAD.MOV.U32 R2, RZ, RZ, R0 ;  /* 0x000000ffff027224 */ /* 0x000fe200078e0000 */
[----:B------:R-:W-:-:S03]  /*6390*/  ISETP.NE.AND.EX P1, PT, RZ, UR9, PT, P1 ;  /* 0x00000009ff007c0c */ /* 0x000fc6000bf25310 */
[----:B------:R-:W-:Y:S01]  /*63a0*/  IMAD.WIDE.U32 R2, R7, UR4, R2 ;  /* 0x0000000407027c25 */ /* 0x000fe2000f8e0002 */
[----:B------:R-:W-:-:S03]  /*63b0*/  ULDC UR4, c[0x0][0x150] ;  /* 0x0000540000047ab9 */ /* 0x000fc60000000800 */
[----:B------:R-:W-:Y:S02]  /*63c0*/  IMAD R7, R7, UR5, R6 ;  /* 0x0000000507077c24 */ /* 0x000fe4000f8e0206 */
[----:B------:R-:W-:Y:S01]  /*63d0*/  FMUL R6, R9, UR4 ;  /* 0x0000000409067c20 */ /* 0x000fe20008400000 */
[----:B------:R-:W-:Y:S01]  /*63e0*/  ULDC UR4, c[0x0][0x618] ;  /* 0x0001860000047ab9 */ /* 0x000fe20000000800 */
[----:B------:R-:W-:Y:S01]  /*63f0*/  ULDC UR5, c[0x0][0x154] ;  /* 0x0000550000057ab9 */ /* 0x000fe20000000800 */
[----:B------:R-:W-:-:S03]  /*6400*/  IMAD.IADD R3, R3, 0x1, R7 ;  /* 0x0000000103037824 */ /* 0x000fc600078e0207 */
[----:B------:R-:W3:Y:S02]  /*6410*/  F2I.U32.TRUNC.NTZ R6, R6 ;  /* 0x0000000600067305 */ /* 0x000ee4000020f000 */
[----:B------:R-:W-:Y:S02]  /*6420*/  SHF.R.U64 R9, R2, UR4, R3 ;  /* 0x0000000402097c19 */ /* 0x000fe40008001203 */
[----:B-1----:R-:W-:-:S05]  /*6430*/  I2FP.F32.U32 R2, R14 ;  /* 0x0000000e00027245 */ /* 0x002fca0000201000 */
[----:B------:R-:W-:Y:S01]  /*6440*/  FMUL R21, R2, UR5 ;  /* 0x0000000502157c20 */ /* 0x000fe20008400000 */
[----:B------:R-:W-:Y:S01]  /*6450*/  SHF.R.U32.HI R2, RZ, UR4, R3 ;  /* 0x00000004ff027c19 */ /* 0x000fe20008011603 */
[----:B------:R-:W-:-:S03]  /*6460*/  ULDC UR4, c[0x0][0x658] ;  /* 0x0001960000047ab9 */ /* 0x000fc60000000800 */
[--C-:B------:R-:W-:Y:S01]  /*6470*/  SHF.R.U64 R20, R9, UR6, R2.reuse ;  /* 0x0000000609147c19 */ /* 0x100fe20008001202 */
[----:B------:R-:W1:Y:S01]  /*6480*/  F2I.U32.TRUNC.NTZ R21, R21 ;  /* 0x0000001500157305 */ /* 0x000e62000020f000 */
[----:B------:R-:W-:Y:S01]  /*6490*/  SHF.R.U32.HI R3, RZ, UR6, R2 ;  /* 0x00000006ff037c19 */ /* 0x000fe20008011602 */
[----:B---3--:R-:W-:-:S03]  /*64a0*/  IMAD.MOV R6, RZ, RZ, -R6 ;  /* 0x000000ffff067224 */ /* 0x008fc600078e0a06 */
[----:B------:R-:W-:Y:S01]  /*64b0*/  SHF.R.U64 R18, R20, UR4, R3 ;  /* 0x0000000414127c19 */ /* 0x000fe20008001203 */
[----:B--2---:R-:W-:Y:S01]  /*64c0*/  IMAD R17, R22, R6, R17 ;  /* 0x0000000616117224 */ /* 0x004fe200078e0211 */
[----:B------:R-:W-:-:S03]  /*64d0*/  SHF.R.U32.HI R23, RZ, UR4, R3 ;  /* 0x00000004ff177c19 */ /* 0x000fc60008011603 */
[----:B------:R-:W-:Y:S02]  /*64e0*/  IMAD.MOV.U32 R2, RZ, RZ, R18 ;  /* 0x000000ffff027224 */ /* 0x000fe400078e0012 */
[----:B------:R-:W-:Y:S01]  /*64f0*/  IMAD.MOV.U32 R3, RZ, RZ, R23 ;  /* 0x000000ffff037224 */ /* 0x000fe200078e0017 */
[----:B------:R-:W-:Y:S06]  /*6500*/  @!P1 BRA `(.L_x_116) ;  /* 0x0000000000289947 */ /* 0x000fec0003800000 */
[----:B------:R-:W-:Y:S02]  /*6510*/  ULDC UR4, c[0x0][0x64c] ;  /* 0x0001930000047ab9 */ /* 0x000fe40000000800 */
[----:B------:R-:W-:-:S05]  /*6520*/  IADD3 R3, P1, R18, UR4, RZ ;  /* 0x0000000412037c10 */ /* 0x000fca000ff3e0ff */
[----:B------:R-:W-:-:S04]  /*6530*/  IMAD.X R23, RZ, RZ, R23, P1 ;  /* 0x000000ffff177224 */ /* 0x000fc800008e0617 */
[----:B------:R-:W-:-:S04]  /*6540*/  IMAD.WIDE.U32 R6, R23, UR8, RZ ;  /* 0x0000000817067c25 */ /* 0x000fc8000f8e00ff */
[----:B------:R-:W-:-:S04]  /*6550*/  IMAD.WIDE.U32 R6, P1, R3, UR9, R6 ;  /* 0x0000000903067c25 */ /* 0x000fc8000f820006 */
[----:B------:R-:W-:-:S04]  /*6560*/  IMAD.WIDE.U32 R2, R3, UR8, RZ ;  /* 0x0000000803027c25 */ /* 0x000fc8000f8e00ff */
[----:B------:R-:W-:Y:S01]  /*6570*/  IMAD.MOV.U32 R2, RZ, RZ, R7 ;  /* 0x000000ffff027224 */ /* 0x000fe200078e0007 */
[----:B------:R-:W-:Y:S01]  /*6580*/  IADD3 RZ, P3, R3, R6, RZ ;  /* 0x0000000603ff7210 */ /* 0x000fe20007f7e0ff */
[----:B------:R-:W-:-:S04]  /*6590*/  IMAD.X R3, RZ, RZ, RZ, P1 ;  /* 0x000000ffff037224 */ /* 0x000fc800008e06ff */
[----:B------:R-:W-:-:S08]  /*65a0*/  IMAD.WIDE.U32.X R2, R23, UR9, R2, P3 ;  /* 0x0000000917027c25 */ /* 0x000fd000098e0402 */
.L_x_116:
[----:B------:R-:W-:Y:S01]  /*65b0*/  ULDC UR4, c[0x0][0x648] ;  /* 0x0001920000047ab9 */ /* 0x000fe20000000800 */
[----:B-1----:R-:W-:Y:S01]  /*65c0*/  IMAD.MOV R21, RZ, RZ, -R21 ;  /* 0x000000ffff157224 */ /* 0x002fe200078e0a15 */
[----:B------:R-:W-:Y:S01]  /*65d0*/  SHF.R.U64 R3, R2, UR4, R3 ;  /* 0x0000000402037c19 */ /* 0x000fe20008001203 */
[----:B------:R-:W-:Y:S01]  /*65e0*/  ULDC UR4, c[0x0][0x638] ;  /* 0x00018e0000047ab9 */ /* 0x000fe20000000800 */
[----:B------:R-:W-:Y:S01]  /*65f0*/  LOP3.LUT R20, R20, UR17, RZ, 0xc0, !PT ;  /* 0x0000001114147c12 */ /* 0x000fe2000f8ec0ff */
[----:B0-----:R-:W-:Y:S01]  /*6600*/  @P4 IMAD R17, R19, R21, R14 ;  /* 0x0000001513114224 */ /* 0x001fe200078e020e */
[----:B------:R-:W-:Y:S01]  /*6610*/  ULDC UR5, c[0x0][0x610] ;  /* 0x0001840000057ab9 */ /* 0x000fe20000000800 */
[----:B------:R-:W-:Y:S02]  /*6620*/  IMAD.MOV R7, RZ, RZ, -R3 ;  /* 0x000000ffff077224 */ /* 0x000fe400078e0a03 */
[----:B------:R-:W-:Y:S01]  /*6630*/  IMAD R14, R3, UR18, R20 ;  /* 0x00000012030e7c24 */ /* 0x000fe2000f8e0214 */
[----:B------:R-:W-:Y:S01]  /*6640*/  LOP3.LUT R3, R9, UR16, RZ, 0xc0, !PT ;  /* 0x0000001009037c12 */ /* 0x000fe2000f8ec0ff */
[----:B------:R-:W-:Y:S01]  /*6650*/  IMAD R18, R7, UR4, R18 ;  /* 0x0000000407127c24 */ /* 0x000fe2000f8e0212 */
[----:B------:R-:W-:Y:S01]  /*6660*/  ULDC UR4, c[0x0][0x600] ;  /* 0x0001800000047ab9 */ /* 0x000fe20000000800 */
[----:B------:R-:W-:-:S02]  /*6670*/  IMAD R14, R14, UR5, R17 ;  /* 0x000000050e0e7c24 */ /* 0x000fc4000f8e0211 */
[----:B------:R-:W-:Y:S02]  /*6680*/  IMAD R3, R18, UR4, R3 ;  /* 0x0000000412037c24 */ /* 0x000fe4000f8e0203 */
[----:B------:R-:W-:Y:S02]  /*6690*/  IMAD.MOV.U32 R2, RZ, RZ, 0x1 ;  /* 0x00000001ff027424 */ /* 0x000fe400078e00ff */
[----:B------:R-:W-:Y:S01]  /*66a0*/  IMAD.MOV.U32 R9, RZ, RZ, R8 ;  /* 0x000000ffff097224 */ /* 0x000fe200078e0008 */
[----:B------:R-:W-:Y:S02]  /*66b0*/  SEL R17, R3, R14, !P4 ;  /* 0x0000000e03117207 */ /* 0x000fe40006000000 */
[----:B------:R-:W-:-:S07]  /*66c0*/  SEL R14, R14, R3, !P4 ;  /* 0x000000030e0e7207 */ /* 0x000fce0006000000 */
.L_x_114:
[----:B------:R-:W-:Y:S05]  /*66d0*/  BSYNC B1 ;  /* 0x0000000000017941 */ /* 0x000fea0003800000 */
.L_x_113:
[----:B------:R-:W-:-:S13]  /*66e0*/  LOP3.LUT P1, RZ, R2, 0xff, RZ, 0xc0, !PT ;  /* 0x000000ff02ff7812 */ /* 0x000fda000782c0ff */
[----:B------:R-:W-:Y:S05]  /*66f0*/  @P1 BRA `(.L_x_117) ;  /* 0xfffffff400441947 */ /* 0x000fea000383ffff */
[----:B------:R-:W-:Y:S05]  /*6700*/  BSYNC B0 ;  /* 0x0000000000007941 */ /* 0x000fea0003800000 */
.L_x_105:
[----:B------:R-:W-:-:S03]  /*6710*/  UMOV UR4, 0xffffffff ;  /* 0xffffffff00047882 */ /* 0x000fc60000000000 */
[----:B------:R-:W-:Y:S05]  /*6720*/  BRA.DIV UR4, `(.L_x_118) ;  /* 0x0000000204f87947 */ /* 0x000fea000b800000 */
[----:B------:R-:W-:-:S13]  /*6730*/  ELECT P0, URZ, PT ;  /* 0x00000000003f782f */ /* 0x000fda0003800000 */
.L_x_131:
[----:B------:R-:W-:Y:S04]  /*6740*/  BSSY B0, `(.L_x_119) ;  /* 0x0000022000007945 */ /* 0x000fe80003800000 */
[----:B------:R-:W-:Y:S05]  /*6750*/  @!P0 BRA `(.L_x_120) ;  /* 0x0000000000808947 */ /* 0x000fea0003800000 */
[----:B------:R-:W-:-:S04]  /*6760*/  LOP3.LUT R4, R4, 0x2, RZ, 0xfc, !PT ;  /* 0x0000000204047812 */ /* 0x000fc800078efcff */
[----:B------:R-:W-:-:S13]  /*6770*/  ISETP.NE.AND P0, PT, R4, 0x3, PT ;  /* 0x000000030400780c */ /* 0x000fda0003f05270 */
[----:B------:R-:W-:Y:S05]  /*6780*/  @!P0 BRA `(.L_x_121) ;  /* 0x0000000000048947 */ /* 0x000fea0003800000 */
[----:B------:R-:W-:Y:S01]  /*6790*/  BPT.TRAP 0x1 ;  /* 0x000000040000795c */ /* 0x000fe20000300000 */
.L_x_121:
[----:B------:R-:W0:Y:S01]  /*67a0*/  S2R R3, SR_CgaCtaId ;  /* 0x0000000000037919 */ /* 0x000e220000008800 */
[----:B------:R-:W-:Y:S02]  /*67b0*/  MOV R0, 0x400 ;  /* 0x0000040000007802 */ /* 0x000fe40000000f00 */
[----:B------:R-:W-:Y:S02]  /*67c0*/  SHF.L.U32 R2, R10, 0x1f, RZ ;  /* 0x0000001f0a027819 */ /* 0x000fe400000006ff */
[----:B0-----:R-:W-:-:S05]  /*67d0*/  LEA R0, R3, R0, 0x18 ;  /* 0x0000000003007211 */ /* 0x001fca00078ec0ff */
[----:B------:R-:W-:-:S04]  /*67e0*/  VIADD R0, R0, 0x18 ;  /* 0x0000001800007836 */ /* 0x000fc80000000000 */
[C---:B------:R-:W-:Y:S02]  /*67f0*/  IMAD R7, R13.reuse, 0x8, R0 ;  /* 0x000000080d077824 */ /* 0x040fe400078e0200 */
[----:B------:R-:W-:Y:S02]  /*6800*/  VIADD R13, R13, 0x1 ;  /* 0x000000010d0d7836 */ /* 0x000fe40000000000 */
[----:B------:R-:W0:Y:S03]  /*6810*/  SYNCS.PHASECHK.TRANS64.TRYWAIT P0, [R7+URZ], R2 ;  /* 0x00000002070075a7 */ /* 0x000e26000800017f */
[----:B------:R-:W-:-:S04]  /*6820*/  ISETP.NE.AND P1, PT, R13, 0x3, PT ;  /* 0x000000030d00780c */ /* 0x000fc80003f25270 */
[----:B------:R-:W-:Y:S02]  /*6830*/  SEL R3, RZ, 0x1, P1 ;  /* 0x00000001ff037807 */ /* 0x000fe40000800000 */
[----:B------:R-:W-:Y:S02]  /*6840*/  SEL R13, R13, RZ, P1 ;  /* 0x000000ff0d0d7207 */ /* 0x000fe40000800000 */
[----:B------:R-:W-:-:S03]  /*6850*/  LOP3.LUT R9, R10, R3, RZ, 0x3c, !PT ;  /* 0x000000030a097212 */ /* 0x000fc600078e3cff */
[----:B------:R-:W-:Y:S01]  /*6860*/  IMAD R6, R13, 0x8, R0 ;  /* 0x000000080d067824 */ /* 0x000fe200078e0200 */
[----:B------:R-:W-:Y:S01]  /*6870*/  SHF.L.U32 R5, R9, 0x1f, RZ ;  /* 0x0000001f09057819 */ /* 0x000fe200000006ff */
[----:B0-----:R-:W-:Y:S06]  /*6880*/  @!P0 BRA `(.L_x_122) ;  /* 0x0000000000c48947 */ /* 0x001fec0003800000 */
.L_x_132:
[----:B------:R-:W1:Y:S01]  /*6890*/  SYNCS.PHASECHK.TRANS64.TRYWAIT P0, [R6+URZ], R5 ;  /* 0x00000005060075a7 */ /* 0x000e62000800017f */
[----:B0-----:R-:W-:-:S05]  /*68a0*/  VIADD R2, R13, 0x1 ;  /* 0x000000010d027836 */ /* 0x001fca0000000000 */
[----:B------:R-:W-:-:S04]  /*68b0*/  ISETP.NE.AND P1, PT, R2, 0x3, PT ;  /* 0x000000030200780c */ /* 0x000fc80003f25270 */
[----:B------:R-:W-:Y:S02]  /*68c0*/  SEL R4, RZ, 0x1, P1 ;  /* 0x00000001ff047807 */ /* 0x000fe40000800000 */
[----:B------:R-:W-:Y:S02]  /*68d0*/  SEL R3, R2, RZ, P1 ;  /* 0x000000ff02037207 */ /* 0x000fe40000800000 */
[----:B------:R-:W-:Y:S01]  /*68e0*/  LOP3.LUT R4, R9, R4, RZ, 0x3c, !PT ;  /* 0x0000000409047212 */ /* 0x000fe200078e3cff */
[----:B-1----:R-:W-:Y:S06]  /*68f0*/  @!P0 BRA `(.L_x_123) ;  /* 0x0000000000bc8947 */ /* 0x002fec0003800000 */
.L_x_133:
[----:B------:R-:W-:Y:S01]  /*6900*/  IMAD R3, R3, 0x8, R0 ;  /* 0x0000000803037824 */ /* 0x000fe200078e0200 */
[----:B------:R-:W-:-:S07]  /*6910*/  SHF.L.U32 R0, R4, 0x1f, RZ ;  /* 0x0000001f04007819 */ /* 0x000fce00000006ff */
.L_x_124:
[----:B-1----:R1:W2:Y:S02]  /*6920*/  SYNCS.PHASECHK.TRANS64.TRYWAIT P0, [R3+URZ], R0 ;  /* 0x00000000030075a7 */ /* 0x0022a4000800017f */
[----:B--2---:R-:W-:Y:S05]  /*6930*/  @!P0 NANOSLEEP.SYNCS 0x989680 ;  /* 0x009896800000895d */ /* 0x004fea0003900000 */
[----:B------:R-:W2:Y:S02]  /*6940*/  @!P0 SYNCS.PHASECHK.TRANS64 P0, [R3+URZ], R0 ;  /* 0x00000000030085a7 */ /* 0x000ea4000800007f */
[----:B--2---:R-:W-:Y:S05]  /*6950*/  @!P0 BRA `(.L_x_124) ;  /* 0xfffffffc00f08947 */ /* 0x004fea000383ffff */
.L_x_120:
[----:B------:R-:W-:Y:S05]  /*6960*/  BSYNC B0 ;  /* 0x0000000000007941 */ /* 0x000fea0003800000 */
.L_x_119:
[----:B------:R-:W-:Y:S05]  /*6970*/  EXIT ;  /* 0x000000000000794d */ /* 0x000fea0003800000 */
.L_x_17:
[----:B-1----:R-:W-:-:S04]  /*6980*/  IMAD.U32 R7, RZ, RZ, UR6 ;  /* 0x00000006ff077e24 */ /* 0x002fc8000f8e00ff */
[----:B------:R1:W3:Y:S03]  /*6990*/  SYNCS.PHASECHK.TRANS64.TRYWAIT P0, [R7+URZ], R6 ;  /* 0x00000006070075a7 */ /* 0x0002e6000800017f */
[----:B---3--:R-:W-:Y:S05]  /*69a0*/  @!P0 NANOSLEEP.SYNCS 0x989680 ;  /* 0x009896800000895d */ /* 0x008fea0003900000 */
[----:B------:R-:W3:Y:S02]  /*69b0*/  @!P0 SYNCS.PHASECHK.TRANS64 P0, [R7+URZ], R6 ;  /* 0x00000006070085a7 */ /* 0x000ee4000800007f */
[----:B---3--:R-:W-:Y:S05]  /*69c0*/  @!P0 BRA `(.L_x_17) ;  /* 0xfffffffc00ec8947 */ /* 0x008fea000383ffff */
[----:B------:R-:W-:Y:S05]  /*69d0*/  BRA `(.L_x_16) ;  /* 0xffffffa8005c7947 */ /* 0x000fea000383ffff */
.L_x_23:
[----:B-1----:R-:W-:-:S04]  /*69e0*/  IMAD.U32 R8, RZ, RZ, UR12 ;  /* 0x0000000cff087e24 */ /* 0x002fc8000f8e00ff */
[----:B------:R1:W3:Y:S03]  /*69f0*/  SYNCS.PHASECHK.TRANS64.TRYWAIT P0, [R8+URZ], R7 ;  /* 0x00000007080075a7 */ /* 0x0002e6000800017f */
[----:B---3--:R-:W-:Y:S05]  /*6a00*/  @!P0 NANOSLEEP.SYNCS 0x989680 ;  /* 0x009896800000895d */ /* 0x008fea0003900000 */
[----:B------:R-:W3:Y:S02]  /*6a10*/  @!P0 SYNCS.PHASECHK.TRANS64 P0, [R8+URZ], R7 ;  /* 0x00000007080085a7 */ /* 0x000ee4000800007f */
[----:B---3--:R-:W-:Y:S05]  /*6a20*/  @!P0 BRA `(.L_x_23) ;  /* 0xfffffffc00ec8947 */ /* 0x008fea000383ffff */
[----:B------:R-:W-:Y:S05]  /*6a30*/  BRA `(.L_x_22) ;  /* 0xffffffb000107947 */ /* 0x000fea000383ffff */
.L_x_106:
[----:B------:R-:W-:Y:S01]  /*6a40*/  BSSY B1, `(.L_x_125) ;  /* 0x0000006000017945 */ /* 0x000fe20003800000 */
[----:B------:R-:W-:-:S07]  /*6a50*/  IMAD.MOV.U32 R2, RZ, RZ, -0x1 ;  /* 0xffffffffff027424 */ /* 0x000fce00078e00ff */
[----:B------:R-:W-:Y:S05]  /*6a60*/  WARPSYNC.COLLECTIVE R2, `(.L_x_126) ;  /* 0x00000000020c7348 */ /* 0x000fea0003c00000 */
[----:B------:R-:W-:Y:S02]  /*6a70*/  ELECT P1, UR62, PT ;  /* 0x00000000003e782f */ /* 0x000fe40003820000 */
[----:B------:R-:W-:Y:S01]  /*6a80*/  MOV R2, UR62 ;  /* 0x0000003e00027c02 */ /* 0x000fe20008000f00 */
[----:B------:R-:W-:Y:S10]  /*6a90*/  ENDCOLLECTIVE ;  /* 0x000000000000791b */ /* 0x000ff40003800000 */
.L_x_126:
[----:B------:R-:W-:Y:S05]  /*6aa0*/  BSYNC B1 ;  /* 0x0000000000017941 */ /* 0x000fea0003800000 */
.L_x_125:
[----:B------:R-:W-:Y:S05]  /*6ab0*/  BRA `(.L_x_127) ;  /* 0xfffffff000607947 */ /* 0x000fea000383ffff */
.L_x_109:
[----:B-1----:R1:W2:Y:S02]  /*6ac0*/  SYNCS.PHASECHK.TRANS64.TRYWAIT P1, [R18+URZ+0x18], R7 ;  /* 0x00001807120075a7 */ /* 0x0022a4000802017f */
[----:B--2---:R-:W-:Y:S05]  /*6ad0*/  @!P1 NANOSLEEP.SYNCS 0x989680 ;  /* 0x009896800000995d */ /* 0x004fea0003900000 */
[----:B------:R-:W2:Y:S02]  /*6ae0*/  @!P1 SYNCS.PHASECHK.TRANS64 P1, [R18+URZ+0x18], R7 ;  /* 0x00001807120095a7 */ /* 0x000ea4000802007f */
[----:B--2---:R-:W-:Y:S05]  /*6af0*/  @!P1 BRA `(.L_x_109) ;  /* 0xfffffffc00f09947 */ /* 0x004fea000383ffff */
[----:B------:R-:W-:Y:S05]  /*6b00*/  BRA `(.L_x_128) ;  /* 0xfffffff000947947 */ /* 0x000fea000383ffff */
.L_x_118:
[----:B------:R-:W-:Y:S01]  /*6b10*/  BSSY B0, `(.L_x_129) ;  /* 0x0000006000007945 */ /* 0x000fe20003800000 */
[----:B------:R-:W-:-:S07]  /*6b20*/  IMAD.MOV.U32 R2, RZ, RZ, -0x1 ;  /* 0xffffffffff027424 */ /* 0x000fce00078e00ff */
[----:B------:R-:W-:Y:S05]  /*6b30*/  WARPSYNC.COLLECTIVE R2, `(.L_x_130) ;  /* 0x00000000020c7348 */ /* 0x000fea0003c00000 */
[----:B------:R-:W-:Y:S02]  /*6b40*/  ELECT P1, UR62, PT ;  /* 0x00000000003e782f */ /* 0x000fe40003820000 */
[----:B------:R-:W-:Y:S01]  /*6b50*/  MOV R2, UR62 ;  /* 0x0000003e00027c02 */ /* 0x000fe20008000f00 */
[----:B------:R-:W-:Y:S10]  /*6b60*/  ENDCOLLECTIVE ;  /* 0x000000000000791b */ /* 0x000ff40003800000 */
.L_x_130:
[----:B------:R-:W-:Y:S05]  /*6b70*/  BSYNC B0 ;  /* 0x0000000000007941 */ /* 0x000fea0003800000 */
.L_x_129:
[----:B------:R-:W-:Y:S01]  /*6b80*/  PLOP3.LUT P0, PT, P1, PT, PT, 0x80, 0x0 ;  /* 0x000000000000781c */ /* 0x000fe20000f0f070 */
[----:B------:R-:W-:-:S12]  /*6b90*/  BRA `(.L_x_131) ;  /* 0xfffffff800e87947 */ /* 0x000fd8000383ffff */
.L_x_122:
[----:B0-----:R0:W1:Y:S02]  /*6ba0*/  SYNCS.PHASECHK.TRANS64.TRYWAIT P0, [R7+URZ], R2 ;  /* 0x00000002070075a7 */ /* 0x001064000800017f */
[----:B-1----:R-:W-:Y:S05]  /*6bb0*/  @!P0 NANOSLEEP.SYNCS 0x989680 ;  /* 0x009896800000895d */ /* 0x002fea0003900000 */
[----:B------:R-:W1:Y:S02]  /*6bc0*/  @!P0 SYNCS.PHASECHK.TRANS64 P0, [R7+URZ], R2 ;  /* 0x00000002070085a7 */ /* 0x000e64000800007f */
[----:B-1----:R-:W-:Y:S05]  /*6bd0*/  @!P0 BRA `(.L_x_122) ;  /* 0xfffffffc00f08947 */ /* 0x002fea000383ffff */
[----:B------:R-:W-:Y:S05]  /*6be0*/  BRA `(.L_x_132) ;  /* 0xfffffffc00287947 */ /* 0x000fea000383ffff */
.L_x_123:
[----:B0-----:R0:W1:Y:S02]  /*6bf0*/  SYNCS.PHASECHK.TRANS64.TRYWAIT P0, [R6+URZ], R5 ;  /* 0x00000005060075a7 */ /* 0x001064000800017f */
[----:B-1----:R-:W-:Y:S05]  /*6c00*/  @!P0 NANOSLEEP.SYNCS 0x989680 ;  /* 0x009896800000895d */ /* 0x002fea0003900000 */
[----:B------:R-:W1:Y:S02]  /*6c10*/  @!P0 SYNCS.PHASECHK.TRANS64 P0, [R6+URZ], R5 ;  /* 0x00000005060085a7 */ /* 0x000e64000800007f */
[----:B-1----:R-:W-:Y:S05]  /*6c20*/  @!P0 BRA `(.L_x_123) ;  /* 0xfffffffc00f08947 */ /* 0x002fea000383ffff */
[----:B------:R-:W-:Y:S05]  /*6c30*/  BRA `(.L_x_133) ;  /* 0xfffffffc00307947 */ /* 0x000fea000383ffff */
.L_x_134:
[----:B------:R-:W-:-:S00]  /*6c40*/  BRA `(.L_x_134) ;  /* 0xfffffffc00fc7947 */ /* 0x000fc0000383ffff */
[----:B------:R-:W-:-:S00]  /*6c50*/  NOP ;  /* 0x0000000000007918 */ /* 0x000fc00000000000 */
        /* <DEDUP_REMOVED lines=10> */
.L_x_135:


//--------------------- .nv.shared._ZN7cutlass13device_kernelINS_4gemm6kernel13GemmUniversalIN4cute5tupleIJiiiiEEENS1_10collective13CollectiveMmaINS1_37MainloopSm90TmaGmmaWarpSpecializedFP8ILi3ENS5_IJNS4_1CILi1EEESB_SB_EEENS1_35KernelTmaWarpSpecializedCooperativeEEENS5_IJNSA_ILi128EEENSA_ILi64EEESF_EEENS_12float_e4m3_tENS5_IJlSB_lEEESI_SJ_NS4_8TiledMMAINS4_8MMA_AtomIJNS4_4SM904GMMA30MMA_64x64x32_F32E4M3E4M3_SS_TNILNSN_7ScaleInE1ELSP_1EEEEEENS4_6LayoutINS5_IJNSA_ILi2EEESB_SB_EEENS5_IJSB_NSA_ILi0EEESV_EEEEENS5_IJNS4_10UnderscoreESY_SY_EEEEENS4_13SM90_TMA_LOADENS4_14ComposedLayoutINS4_7SwizzleILi3ELi4ELi3EEENS4_18smem_ptr_flag_bitsILi8EEENSS_INS5_IJNSA_ILi8EEESF_EEENS5_IJSF_SB_EEEEEEEvNS4_8identityES11_S1B_vS1C_EENS_8epilogue10collective6detail29Sm90TmaWarpSpecializedAdapterINS1F_15DefaultEpilogueISI_SJ_SJ_NS1E_6thread17LinearCombinationISI_Li1EffLNS1J_9ScaleType4KindE0ELNS_15FloatRoundStyleE2ESI_EENS1_15EpilogueDefaultEEEEEvvEEEEvNT_6ParamsE --------------------------
	.section	.nv.shared._ZN7cutlass13device_kernelINS_4gemm6kernel13GemmUniversalIN4cute5tupleIJiiiiEEENS1_10collective13CollectiveMmaINS1_37MainloopSm90TmaGmmaWarpSpecializedFP8ILi3ENS5_IJNS4_1CILi1EEESB_SB_EEENS1_35KernelTmaWarpSpecializedCooperativeEEENS5_IJNSA_ILi128EEENSA_ILi64EEESF_EEENS_12float_e4m3_tENS5_IJlSB_lEEESI_SJ_NS4_8TiledMMAINS4_8MMA_AtomIJNS4_4SM904GMMA30MMA_64x64x32_F32E4M3E4M3_SS_TNILNSN_7ScaleInE1ELSP_1EEEEEENS4_6LayoutINS5_IJNSA_ILi2EEESB_SB_EEENS5_IJSB_NSA_ILi0EEESV_EEEEENS5_IJNS4_10UnderscoreESY_SY_EEEEENS4_13SM90_TMA_LOADENS4_14ComposedLayoutINS4_7SwizzleILi3ELi4ELi3EEENS4_18smem_ptr_flag_bitsILi8EEENSS_INS5_IJNSA_ILi8EEESF_EEENS5_IJSF_SB_EEEEEEEvNS4_8identityES11_S1B_vS1C_EENS_8epilogue10collective6detail29Sm90TmaWarpSpecializedAdapterINS1F_15DefaultEpilogueISI_SJ_SJ_NS1E_6thread17LinearCombinationISI_Li1EffLNS1J_9ScaleType4KindE0ELNS_15FloatRoundStyleE2ESI_EENS1_15EpilogueDefaultEEEEEvvEEEEvNT_6ParamsE,"aw",@nobits
	.sectionflags	@""
	.align	16
	.zero		1024


//--------------------- .nv.shared.reserved.0     --------------------------
	.section	.nv.shared.reserved.0,"aw",@nobits
	.weak		__nv_reservedSMEM_offset_0_alias
	.size		__nv_reservedSMEM_offset_0_alias, 0, 0
	.other		__nv_reservedSMEM_offset_0_alias,@"STO_CUDA_RESERVED_SHARED STV_DEFAULT"
__nv_reservedSMEM_offset_0_alias:
	.zero		0


//--------------------- .nv.global                --------------------------
	.section	.nv.global,"aw",@nobits
.nv.global:
	.type		_ZN39_INTERNAL_b40fe303_4_k_cu_d743466c_44774cute1_E,@object
	.size		_ZN39_INTERNAL_b40fe303_4_k_cu_d743466c_44774cute1_E,(_ZN39_INTERNAL_b40fe303_4_k_cu_d743466c_44774cuda3std3__45__cpo6cbeginE - _ZN39_INTERNAL_b40fe303_4_k_cu_d743466c_44774cute1_E)
_ZN39_INTERNAL_b40fe303_4_k_cu_d743466c_44774cute1_E:
	.zero		1
	.type		_ZN39_INTERNAL_b40fe303_4_k_cu_d743466c_44774cuda3std3__45__cpo6cbeginE,@object
	.size		_ZN39_INTERNAL_b40fe303_4_k_cu_d743466c_44774cuda3std3__45__cpo6cbeginE,(_ZN39_INTERNAL_b40fe303_4_k_cu_d743466c_44774cuda3std3__48in_placeE - _ZN39_INTERNAL_b40fe303_4_k_cu_d743466c_44774cuda3std3__45__cpo6cbeginE)
_ZN39_INTERNAL_b40fe303_4_k_cu_d743466c_44774cuda3std3__45__cpo6cbeginE:
	.zero		1
	.type		_ZN39_INTERNAL_b40fe303_4_k_cu_d743466c_44774cuda3std3__48in_placeE,@object
	.size		_ZN39_INTERNAL_b40fe303_4_k_cu_d743466c_44774cuda3std3__48in_placeE,(_ZN39_INTERNAL_b40fe303_4_k_cu_d743466c_44774cuda3std6ranges3__45__cpo9iter_moveE - _ZN39_INTERNAL_b40fe303_4_k_cu_d743466c_44774cuda3std3__48in_placeE)
_ZN39_INTERNAL_b40fe303_4_k_cu_d743466c_44774cuda3std3__48in_placeE:
	.zero		1
	.type		_ZN39_INTERNAL_b40fe303_4_k_cu_d743466c_44774cuda3std6ranges3__45__cpo9iter_moveE,@object
	.size		_ZN39_INTERNAL_b40fe303_4_k_cu_d743466c_44774cuda3std6ranges3__45__cpo9iter_moveE,(_ZN39_INTERNAL_b40fe303_4_k_cu_d743466c_44774cuda3std3__45__cpo5beginE - _ZN39_INTERNAL_b40fe303_4_k_cu_d743466c_44774cuda3std6ranges3__45__cpo9iter_moveE)
_ZN39_INTERNAL_b40fe303_4_k_cu_d743466c_44774cuda3std6ranges3__45__cpo9iter_moveE:
	.zero		1
	.type		_ZN39_INTERNAL_b40fe303_4_k_cu_d743466c_44774cuda3std3__45__cpo5beginE,@object
	.size		_ZN39_INTERNAL_b40fe303_4_k_cu_d743466c_44774cuda3std3__45__cpo5beginE,(_ZN39_INTERNAL_b40fe303_4_k_cu_d743466c_44774cuda3std3__441_GLOBAL__N__b40fe303_4_k_cu_d743466c_44776ignoreE - _ZN39_INTERNAL_b40fe303_4_k_cu_d743466c_44774cuda3std3__45__cpo5beginE)
_ZN39_INTERNAL_b40fe303_4_k_cu_d743466c_44774cuda3std3__45__cpo5beginE:
	.zero		1
	.type		_ZN39_INTERNAL_b40fe303_4_k_cu_d743466c_44774cuda3std3__441_GLOBAL__N__b40fe303_4_k_cu_d743466c_44776ignoreE,@object
	.size		_ZN39_INTERNAL_b40fe303_4_k_cu_d743466c_44774cuda3std3__441_GLOBAL__N__b40fe303_4_k_cu_d743466c_44776ignoreE,(_ZN39_INTERNAL_b40fe303_4_k_cu_d743466c_44774cute7productE - _ZN39_INTERNAL_b40fe303_4_k_cu_d743466c_44774cuda3std3__441_GLOBAL__N__b40fe303_4_k_cu_d743466c_44776ignoreE)
_ZN39_INTERNAL_b40fe303_4_k_cu_d743466c_44774cuda3std3__441_GLOBAL__N__b40fe303_4_k_cu_d743466c_44776ignoreE:
	.zero		1
	.type		_ZN39_INTERNAL_b40fe303_4_k_cu_d743466c_44774cute7productE,@object
	.size		_ZN39_INTERNAL_b40fe303_4_k_cu_d743466c_44774cute7productE,(_ZN39_INTERNAL_b40fe303_4_k_cu_d743466c_44774cuda3std3__45__cpo3endE - _ZN39_INTERNAL_b40fe303_4_k_cu_d743466c_44774cute7productE)
_ZN39_INTERNAL_b40fe303_4_k_cu_d743466c_44774cute7productE:
	.zero		1
	.type		_ZN39_INTERNAL_b40fe303_4_k_cu_d743466c_44774cuda3std3__45__cpo3endE,@object
	.size		_ZN39_INTERNAL_b40fe303_4_k_cu_d743466c_44774cuda3std3__45__cpo3endE,(_ZN39_INTERNAL_b40fe303_4_k_cu_d743466c_44774cuda3std3__419piecewise_constructE - _ZN39_INTERNAL_b40fe303_4_k_cu_d743466c_44774cuda3std3__45__cpo3endE)
_ZN39_INTERNAL_b40fe303_4_k_cu_d743466c_44774cuda3std3__45__cpo3endE:
	.zero		1
	.type		_ZN39_INTERNAL_b40fe303_4_k_cu_d743466c_44774cuda3std3__419piecewise_constructE,@object
	.size		_ZN39_INTERNAL_b40fe303_4_k_cu_d743466c_44774cuda3std3__419piecewise_constructE,(_ZN39_INTERNAL_b40fe303_4_k_cu_d743466c_44774cuda3std3__45__cpo4cendE - _ZN39_INTERNAL_b40fe303_4_k_cu_d743466c_44774cuda3std3__419piecewise_constructE)
_ZN39_INTERNAL_b40fe303_4_k_cu_d743466c_44774cuda3std3__419piecewise_constructE:
	.zero		1
	.type		_ZN39_INTERNAL_b40fe303_4_k_cu_d743466c_44774cuda3std3__45__cpo4cendE,@object
	.size		_ZN39_INTERNAL_b40fe303_4_k_cu_d743466c_44774cuda3std3__45__cpo4cendE,(_ZN39_INTERNAL_b40fe303_4_k_cu_d743466c_44774cuda3std6ranges3__45__cpo4swapE - _ZN39_INTERNAL_b40fe303_4_k_cu_d743466c_44774cuda3std3__45__cpo4cendE)
_ZN39_INTERNAL_b40fe303_4_k_cu_d743466c_44774cuda3std3__45__cpo4cendE:
	.zero		1
	.type		_ZN39_INTERNAL_b40fe303_4_k_cu_d743466c_44774cuda3std6ranges3__45__cpo4swapE,@object
	.size		_ZN39_INTERNAL_b40fe303_4_k_cu_d743466c_44774cuda3std6ranges3__45__cpo4swapE,(.L_7 - _ZN39_INTERNAL_b40fe303_4_k_cu_d743466c_44774cuda3std6ranges3__45__cpo4swapE)
_ZN39_INTERNAL_b40fe303_4_k_cu_d743466c_44774cuda3std6ranges3__45__cpo4swapE:
	.zero		1
.L_7:


//--------------------- .nv.constant0._ZN7cutlass13device_kernelINS_4gemm6kernel13GemmUniversalIN4cute5tupleIJiiiiEEENS1_10collective13CollectiveMmaINS1_37MainloopSm90TmaGmmaWarpSpecializedFP8ILi3ENS5_IJNS4_1CILi1EEESB_SB_EEENS1_35KernelTmaWarpSpecializedCooperativeEEENS5_IJNSA_ILi128EEENSA_ILi64EEESF_EEENS_12float_e4m3_tENS5_IJlSB_lEEESI_SJ_NS4_8TiledMMAINS4_8MMA_AtomIJNS4_4SM904GMMA30MMA_64x64x32_F32E4M3E4M3_SS_TNILNSN_7ScaleInE1ELSP_1EEEEEENS4_6LayoutINS5_IJNSA_ILi2EEESB_SB_EEENS5_IJSB_NSA_ILi0EEESV_EEEEENS5_IJNS4_10UnderscoreESY_SY_EEEEENS4_13SM90_TMA_LOADENS4_14ComposedLayoutINS4_7SwizzleILi3ELi4ELi3EEENS4_18smem_ptr_flag_bitsILi8EEENSS_INS5_IJNSA_ILi8EEESF_EEENS5_IJSF_SB_EEEEEEEvNS4_8identityES11_S1B_vS1C_EENS_8epilogue10collective6detail29Sm90TmaWarpSpecializedAdapterINS1F_15DefaultEpilogueISI_SJ_SJ_NS1E_6thread17LinearCombinationISI_Li1EffLNS1J_9ScaleType4KindE0ELNS_15FloatRoundStyleE2ESI_EENS1_15EpilogueDefaultEEEEEvvEEEEvNT_6ParamsE --------------------------
	.section	.nv.constant0._ZN7cutlass13device_kernelINS_4gemm6kernel13GemmUniversalIN4cute5tupleIJiiiiEEENS1_10collective13CollectiveMmaINS1_37MainloopSm90TmaGmmaWarpSpecializedFP8ILi3ENS5_IJNS4_1CILi1EEESB_SB_EEENS1_35KernelTmaWarpSpecializedCooperativeEEENS5_IJNSA_ILi128EEENSA_ILi64EEESF_EEENS_12float_e4m3_tENS5_IJlSB_lEEESI_SJ_NS4_8TiledMMAINS4_8MMA_AtomIJNS4_4SM904GMMA30MMA_64x64x32_F32E4M3E4M3_SS_TNILNSN_7ScaleInE1ELSP_1EEEEEENS4_6LayoutINS5_IJNSA_ILi2EEESB_SB_EEENS5_IJSB_NSA_ILi0EEESV_EEEEENS5_IJNS4_10UnderscoreESY_SY_EEEEENS4_13SM90_TMA_LOADENS4_14ComposedLayoutINS4_7SwizzleILi3ELi4ELi3EEENS4_18smem_ptr_flag_bitsILi8EEENSS_INS5_IJNSA_ILi8EEESF_EEENS5_IJSF_SB_EEEEEEEvNS4_8identityES11_S1B_vS1C_EENS_8epilogue10collective6detail29Sm90TmaWarpSpecializedAdapterINS1F_15DefaultEpilogueISI_SJ_SJ_NS1E_6thread17LinearCombinationISI_Li1EffLNS1J_9ScaleType4KindE0ELNS_15FloatRoundStyleE2ESI_EENS1_15EpilogueDefaultEEEEEvvEEEEvNT_6ParamsE,"a",@progbits
	.sectionflags	@""
	.align	4
.nv.constant0._ZN7cutlass13device_kernelINS_4gemm6kernel13GemmUniversalIN4cute5tupleIJiiiiEEENS1_10collective13CollectiveMmaINS1_37MainloopSm90TmaGmmaWarpSpecializedFP8ILi3ENS5_IJNS4_1CILi1EEESB_SB_EEENS1_35KernelTmaWarpSpecializedCooperativeEEENS5_IJNSA_ILi128EEENSA_ILi64EEESF_EEENS_12float_e4m3_tENS5_IJlSB_lEEESI_SJ_NS4_8TiledMMAINS4_8MMA_AtomIJNS4_4SM904GMMA30MMA_64x64x32_F32E4M3E4M3_SS_TNILNSN_7ScaleInE1ELSP_1EEEEEENS4_6LayoutINS5_IJNSA_ILi2EEESB_SB_EEENS5_IJSB_NSA_ILi0EEESV_EEEEENS5_IJNS4_10UnderscoreESY_SY_EEEEENS4_13SM90_TMA_LOADENS4_14ComposedLayoutINS4_7SwizzleILi3ELi4ELi3EEENS4_18smem_ptr_flag_bitsILi8EEENSS_INS5_IJNSA_ILi8EEESF_EEENS5_IJSF_SB_EEEEEEEvNS4_8identityES11_S1B_vS1C_EENS_8epilogue10collective6detail29Sm90TmaWarpSpecializedAdapterINS1F_15DefaultEpilogueISI_SJ_SJ_NS1E_6thread17LinearCombinationISI_Li1EffLNS1J_9ScaleType4KindE0ELNS_15FloatRoundStyleE2ESI_EENS1_15EpilogueDefaultEEEEEvvEEEEvNT_6ParamsE:
	.zero		1664


//--------------------- SYMBOLS --------------------------

	.type		.nv.reservedSmem.offset0,@object
	.size		.nv.reservedSmem.offset0,0x4
